// auto-generated by cutlass_sweep.gemm — config: {"arch": "sm_90", "cluster_m": 1, "cluster_n": 1, "dtype": "fp16", "dtype_b": "fp16", "layout": "nt", "stages": 2, "tile_k": 64, "tile_m": 128, "tile_n": 128}
#include "cutlass/cutlass.h"
#include "cutlass/gemm/collective/collective_builder.hpp"
#include "cutlass/gemm/device/gemm_universal_adapter.h"
#include "cutlass/gemm/kernel/gemm_universal.hpp"
#include "cutlass/epilogue/collective/collective_builder.hpp"

using ElemA = cutlass::half_t;
using ElemB = cutlass::half_t;
using ElemCD = cutlass::half_t;
using Acc  = float;
using TileShape    = cute::Shape<cute::_128, cute::_128, cute::_64>;
using ClusterShape = cute::Shape<cute::_1, cute::_1, cute::_1>;

using CollectiveEpilogue = typename cutlass::epilogue::collective::CollectiveBuilder<
    cutlass::arch::Sm90, cutlass::arch::OpClassTensorOp,
    TileShape, ClusterShape,
    cutlass::epilogue::collective::EpilogueTileAuto,
    Acc, Acc,
    ElemCD, cutlass::layout::RowMajor, 128 / cutlass::sizeof_bits<ElemCD>::value,
    ElemCD, cutlass::layout::RowMajor, 128 / cutlass::sizeof_bits<ElemCD>::value,
    cutlass::epilogue::collective::EpilogueScheduleAuto
  >::CollectiveOp;

using CollectiveMainloop = typename cutlass::gemm::collective::CollectiveBuilder<
    cutlass::arch::Sm90, cutlass::arch::OpClassTensorOp,
    ElemA, cutlass::layout::RowMajor, 128 / cutlass::sizeof_bits<ElemA>::value,
    ElemB, cutlass::layout::ColumnMajor, 128 / cutlass::sizeof_bits<ElemB>::value,
    Acc,
    TileShape, ClusterShape,
    cutlass::gemm::collective::StageCount<2>,
    cutlass::gemm::collective::KernelScheduleAuto
  >::CollectiveOp;

using GemmKernel = cutlass::gemm::kernel::GemmUniversal<
    cute::Shape<int,int,int,int>,
    CollectiveMainloop,
    CollectiveEpilogue
>;
using Gemm = cutlass::gemm::device::GemmUniversalAdapter<GemmKernel>;

// Force the device kernel symbol into the cubin without needing a host main.
auto* _anchor = &cutlass::device_kernel<GemmKernel>;


// ===== COMPILED SASS (sm_90a) =====

	.target	sm_90a

	.elftype	@"ET_EXEC"


//--------------------- .note.nv.tkinfo           --------------------------
	.section	.note.nv.tkinfo,"",@"SHT_NOTE"
	.sectionflags	@"SHF_NOTE_NV_TKINFO"
	.tkinfo
        /*0018*/ 	.word	0x00000002
        /*0030*/ 	.string	""
        /*0030*/ 	.string	"ptxas"
        /*0030*/ 	.string	"Cuda compilation tools, release 13.0, V13.0.88"
        /*0030*/ 	.string	"Build cuda_13.0.r13.0/compiler.36424714_0"
        /*0030*/ 	.string	"-arch sm_90a -m 64 "



//--------------------- .note.nv.cuinfo           --------------------------
	.section	.note.nv.cuinfo,"",@"SHT_NOTE"
	.sectionflags	@"SHF_NOTE_NV_CUINFO"
        /*0018*/ 	.short	0x0002
        /*001a*/ 	.short	0x005a
        /*001c*/ 	.short	0x0082
	.zero		2


//--------------------- .nv.info                  --------------------------
	.section	.nv.info,"",@"SHT_CUDA_INFO"
	.align	4


	//----- nvinfo : EIATTR_REGCOUNT
	.align		4
        /*0000*/ 	.byte	0x04, 0x2f
        /*0002*/ 	.short	(.L_15 - .L_14)
	.align		4
.L_14:
        /*0004*/ 	.word	index@(_ZN7cutlass13device_kernelINS_4gemm6kernel13GemmUniversalIN4cute5tupleIJiiiiEEENS1_10collective13CollectiveMmaINS1_34MainloopSm90TmaGmmaWarpSpecializedILi2ENS5_IJNS4_1CILi1EEESB_SB_EEENS1_35KernelTmaWarpSpecializedCooperativeEEENS5_IJNSA_ILi128EEESF_NSA_ILi64EEEEEENS_6half_tENS5_IJlSB_lEEESI_SJ_NS4_8TiledMMAINS4_8MMA_AtomIJNS4_4SM904GMMA26MMA_64x128x16_F32F16F16_SSILNSN_5MajorE0ELSP_0ELNSN_7ScaleInE1ELSQ_1EEEEEENS4_6LayoutINS5_IJNSA_ILi2EEESB_SB_EEENS5_IJSB_NSA_ILi0EEESW_EEEEENS5_IJNS4_10UnderscoreESZ_SZ_EEEEENS4_13SM90_TMA_LOADENS4_14ComposedLayoutINS4_7SwizzleILi3ELi4ELi3EEENS4_18smem_ptr_flag_bitsILi16EEENST_INS5_IJNSA_ILi8EEESG_EEENS5_IJSG_SB_EEEEEEEvNS4_8identityES12_S1C_vS1D_EENS_8epilogue10collective6detail29Sm90TmaWarpSpecializedAdapterINS1G_15DefaultEpilogueISI_SJ_SJ_NS1F_6thread17LinearCombinationISI_Li1EffLNS1K_9ScaleType4KindE0ELNS_15FloatRoundStyleE2ESI_EENS1_15EpilogueDefaultEEEEEvvEEEEvNT_6ParamsE)
        /*0008*/ 	.word	0x000000a8


	//----- nvinfo : EIATTR_FRAME_SIZE
	.align		4
.L_15:
        /*000c*/ 	.byte	0x04, 0x11
        /*000e*/ 	.short	(.L_17 - .L_16)
	.align		4
.L_16:
        /*0010*/ 	.word	index@(_ZN7cutlass13device_kernelINS_4gemm6kernel13GemmUniversalIN4cute5tupleIJiiiiEEENS1_10collective13CollectiveMmaINS1_34MainloopSm90TmaGmmaWarpSpecializedILi2ENS5_IJNS4_1CILi1EEESB_SB_EEENS1_35KernelTmaWarpSpecializedCooperativeEEENS5_IJNSA_ILi128EEESF_NSA_ILi64EEEEEENS_6half_tENS5_IJlSB_lEEESI_SJ_NS4_8TiledMMAINS4_8MMA_AtomIJNS4_4SM904GMMA26MMA_64x128x16_F32F16F16_SSILNSN_5MajorE0ELSP_0ELNSN_7ScaleInE1ELSQ_1EEEEEENS4_6LayoutINS5_IJNSA_ILi2EEESB_SB_EEENS5_IJSB_NSA_ILi0EEESW_EEEEENS5_IJNS4_10UnderscoreESZ_SZ_EEEEENS4_13SM90_TMA_LOADENS4_14ComposedLayoutINS4_7SwizzleILi3ELi4ELi3EEENS4_18smem_ptr_flag_bitsILi16EEENST_INS5_IJNSA_ILi8EEESG_EEENS5_IJSG_SB_EEEEEEEvNS4_8identityES12_S1C_vS1D_EENS_8epilogue10collective6detail29Sm90TmaWarpSpecializedAdapterINS1G_15DefaultEpilogueISI_SJ_SJ_NS1F_6thread17LinearCombinationISI_Li1EffLNS1K_9ScaleType4KindE0ELNS_15FloatRoundStyleE2ESI_EENS1_15EpilogueDefaultEEEEEvvEEEEvNT_6ParamsE)
        /*0014*/ 	.word	0x00000000


	//----- nvinfo : EIATTR_MIN_STACK_SIZE
	.align		4
.L_17:
        /*0018*/ 	.byte	0x04, 0x12
        /*001a*/ 	.short	(.L_19 - .L_18)
	.align		4
.L_18:
        /*001c*/ 	.word	index@(_ZN7cutlass13device_kernelINS_4gemm6kernel13GemmUniversalIN4cute5tupleIJiiiiEEENS1_10collective13CollectiveMmaINS1_34MainloopSm90TmaGmmaWarpSpecializedILi2ENS5_IJNS4_1CILi1EEESB_SB_EEENS1_35KernelTmaWarpSpecializedCooperativeEEENS5_IJNSA_ILi128EEESF_NSA_ILi64EEEEEENS_6half_tENS5_IJlSB_lEEESI_SJ_NS4_8TiledMMAINS4_8MMA_AtomIJNS4_4SM904GMMA26MMA_64x128x16_F32F16F16_SSILNSN_5MajorE0ELSP_0ELNSN_7ScaleInE1ELSQ_1EEEEEENS4_6LayoutINS5_IJNSA_ILi2EEESB_SB_EEENS5_IJSB_NSA_ILi0EEESW_EEEEENS5_IJNS4_10UnderscoreESZ_SZ_EEEEENS4_13SM90_TMA_LOADENS4_14ComposedLayoutINS4_7SwizzleILi3ELi4ELi3EEENS4_18smem_ptr_flag_bitsILi16EEENST_INS5_IJNSA_ILi8EEESG_EEENS5_IJSG_SB_EEEEEEEvNS4_8identityES12_S1C_vS1D_EENS_8epilogue10collective6detail29Sm90TmaWarpSpecializedAdapterINS1G_15DefaultEpilogueISI_SJ_SJ_NS1F_6thread17LinearCombinationISI_Li1EffLNS1K_9ScaleType4KindE0ELNS_15FloatRoundStyleE2ESI_EENS1_15EpilogueDefaultEEEEEvvEEEEvNT_6ParamsE)
        /*0020*/ 	.word	0x00000000
.L_19:


//--------------------- .nv.compat                --------------------------
	.section	.nv.compat,"",@"SHT_CUDA_COMPAT_INFO"
	.align	4
        /*0000*/ 	.byte	0x02, 0x09, 0x01, 0x00, 0x02, 0x02, 0x04, 0x00, 0x02, 0x05, 0x05, 0x00, 0x03, 0x07, 0x01, 0x01
        /*0010*/ 	.byte	0x02, 0x03, 0x01, 0x00, 0x02, 0x06, 0x01, 0x00, 0x04, 0x0b, 0x08, 0x00, 0x00, 0x00, 0x00, 0x00
        /*0020*/ 	.byte	0x00, 0x00, 0x00, 0x00


//--------------------- .nv.info._ZN7cutlass13device_kernelINS_4gemm6kernel13GemmUniversalIN4cute5tupleIJiiiiEEENS1_10collective13CollectiveMmaINS1_34MainloopSm90TmaGmmaWarpSpecializedILi2ENS5_IJNS4_1CILi1EEESB_SB_EEENS1_35KernelTmaWarpSpecializedCooperativeEEENS5_IJNSA_ILi128EEESF_NSA_ILi64EEEEEENS_6half_tENS5_IJlSB_lEEESI_SJ_NS4_8TiledMMAINS4_8MMA_AtomIJNS4_4SM904GMMA26MMA_64x128x16_F32F16F16_SSILNSN_5MajorE0ELSP_0ELNSN_7ScaleInE1ELSQ_1EEEEEENS4_6LayoutINS5_IJNSA_ILi2EEESB_SB_EEENS5_IJSB_NSA_ILi0EEESW_EEEEENS5_IJNS4_10UnderscoreESZ_SZ_EEEEENS4_13SM90_TMA_LOADENS4_14ComposedLayoutINS4_7SwizzleILi3ELi4ELi3EEENS4_18smem_ptr_flag_bitsILi16EEENST_INS5_IJNSA_ILi8EEESG_EEENS5_IJSG_SB_EEEEEEEvNS4_8identityES12_S1C_vS1D_EENS_8epilogue10collective6detail29Sm90TmaWarpSpecializedAdapterINS1G_15DefaultEpilogueISI_SJ_SJ_NS1F_6thread17LinearCombinationISI_Li1EffLNS1K_9ScaleType4KindE0ELNS_15FloatRoundStyleE2ESI_EENS1_15EpilogueDefaultEEEEEvvEEEEvNT_6ParamsE --------------------------
	.section	.nv.info._ZN7cutlass13device_kernelINS_4gemm6kernel13GemmUniversalIN4cute5tupleIJiiiiEEENS1_10collective13CollectiveMmaINS1_34MainloopSm90TmaGmmaWarpSpecializedILi2ENS5_IJNS4_1CILi1EEESB_SB_EEENS1_35KernelTmaWarpSpecializedCooperativeEEENS5_IJNSA_ILi128EEESF_NSA_ILi64EEEEEENS_6half_tENS5_IJlSB_lEEESI_SJ_NS4_8TiledMMAINS4_8MMA_AtomIJNS4_4SM904GMMA26MMA_64x128x16_F32F16F16_SSILNSN_5MajorE0ELSP_0ELNSN_7ScaleInE1ELSQ_1EEEEEENS4_6LayoutINS5_IJNSA_ILi2EEESB_SB_EEENS5_IJSB_NSA_ILi0EEESW_EEEEENS5_IJNS4_10UnderscoreESZ_SZ_EEEEENS4_13SM90_TMA_LOADENS4_14ComposedLayoutINS4_7SwizzleILi3ELi4ELi3EEENS4_18smem_ptr_flag_bitsILi16EEENST_INS5_IJNSA_ILi8EEESG_EEENS5_IJSG_SB_EEEEEEEvNS4_8identityES12_S1C_vS1D_EENS_8epilogue10collective6detail29Sm90TmaWarpSpecializedAdapterINS1G_15DefaultEpilogueISI_SJ_SJ_NS1F_6thread17LinearCombinationISI_Li1EffLNS1K_9ScaleType4KindE0ELNS_15FloatRoundStyleE2ESI_EENS1_15EpilogueDefaultEEEEEvvEEEEvNT_6ParamsE,"",@"SHT_CUDA_INFO"
	.sectionflags	@""
	.align	4


	//----- nvinfo : EIATTR_CUDA_API_VERSION
	.align		4
        /*0000*/ 	.byte	0x04, 0x37
        /*0002*/ 	.short	(.L_21 - .L_20)
.L_20:
        /*0004*/ 	.word	0x00000082


	//----- nvinfo : EIATTR_KPARAM_INFO
	.align		4
.L_21:
        /*0008*/ 	.byte	0x04, 0x17
        /*000a*/ 	.short	(.L_23 - .L_22)
.L_22:
        /*000c*/ 	.word	0x00000000
        /*0010*/ 	.short	0x0000
        /*0012*/ 	.short	0x0070
        /*0014*/ 	.byte	0x00, 0xf0, 0x01, 0x10


	//----- nvinfo : EIATTR_SPARSE_MMA_MASK
	.align		4
.L_23:
        /*0018*/ 	.byte	0x03, 0x50
        /*001a*/ 	.short	0x0000


	//----- nvinfo : EIATTR_MAXREG_COUNT
	.align		4
        /*001c*/ 	.byte	0x03, 0x1b
        /*001e*/ 	.short	0x00a8


	//----- nvinfo : EIATTR_NUM_BARRIERS
	.align		4
        /*0020*/ 	.byte	0x02, 0x4c
        /*0022*/ 	.byte	0x01
	.zero		1


	//----- nvinfo : EIATTR_EXTERNS
	.align		4
        /*0024*/ 	.byte	0x04, 0x0f
        /*0026*/ 	.short	(.L_25 - .L_24)


	//   ....[0]....
	.align		4
.L_24:
        /*0028*/ 	.word	index@(__assertfail)


	//----- nvinfo : EIATTR_MERCURY_ISA_VERSION
	.align		4
.L_25:
        /*002c*/ 	.byte	0x03, 0x5f
        /*002e*/ 	.short	0x0101


	//----- nvinfo : EIATTR_INT_WARP_WIDE_INSTR_OFFSETS
	.align		4
        /*0030*/ 	.byte	0x04, 0x31
        /*0032*/ 	.short	(.L_27 - .L_26)


	//   ....[0]....
.L_26:
        /*0034*/ 	.word	0x00000370


	//   ....[1]....
        /*0038*/ 	.word	0x00000380


	//   ....[2]....
        /*003c*/ 	.word	0x000004a0


	//----- nvinfo : EIATTR_COOP_GROUP_MASK_REGIDS
	.align		4
.L_27:
        /*0040*/ 	.byte	0x04, 0x29
        /*0042*/ 	.short	(.L_29 - .L_28)


	//   ....[0]....
.L_28:
        /*0044*/ 	.word	0xffffffff


	//   ....[1]....
        /*0048*/ 	.word	0xffffffff


	//   ....[2]....
        /*004c*/ 	.word	0xffffffff


	//   ....[3]....
        /*0050*/ 	.word	0xffffffff


	//   ....[4]....
        /*0054*/ 	.word	0xffffffff


	//----- nvinfo : EIATTR_COOP_GROUP_INSTR_OFFSETS
	.align		4
.L_29:
        /*0058*/ 	.byte	0x04, 0x28
        /*005a*/ 	.short	(.L_31 - .L_30)


	//   ....[0]....
.L_30:
        /*005c*/ 	.word	0x00000060


	//   ....[1]....
        /*0060*/ 	.word	0x00000070


	//   ....[2]....
        /*0064*/ 	.word	0x00000130


	//   ....[3]....
        /*0068*/ 	.word	0x00000280


	//   ....[4]....
        /*006c*/ 	.word	0x00001180


	//----- nvinfo : EIATTR_REG_RECONFIG
	.align		4
.L_31:
        /*0070*/ 	.byte	0x01, 0x54
	.zero		2


	//----- nvinfo : EIATTR_SYSCALL_OFFSETS
	.align		4
        /*0074*/ 	.byte	0x04, 0x46
        /*0076*/ 	.short	(.L_33 - .L_32)


	//   ....[0]....
.L_32:
        /*0078*/ 	.word	0x00001370


	//----- nvinfo : EIATTR_MBARRIER_INSTR_OFFSETS
	.align		4
.L_33:
        /*007c*/ 	.byte	0x04, 0x39
        /*007e*/ 	.short	(.L_35 - .L_34)


	//   ....[0]....
.L_34:
        /*0080*/ 	.word	0x00000230
        /*0084*/ 	.word	0x000000ff
        /*0088*/ 	.word	0x00000000
        /*008c*/ 	.short	0x0100
        /*008e*/ 	.byte	0x08
	.zero		1


	//   ....[1]....
        /*0090*/ 	.word	0x00000240
        /*0094*/ 	.word	0x000000ff
        /*0098*/ 	.word	0x00000010
        /*009c*/ 	.short	0x0100
        /*009e*/ 	.byte	0x08
	.zero		1


	//   ....[2]....
        /*00a0*/ 	.word	0x00000250
        /*00a4*/ 	.word	0x000000ff
        /*00a8*/ 	.word	0x00000008
        /*00ac*/ 	.short	0x0100
        /*00ae*/ 	.byte	0x08
	.zero		1


	//   ....[3]....
        /*00b0*/ 	.word	0x00000260
        /*00b4*/ 	.word	0x000000ff
        /*00b8*/ 	.word	0x00000018
        /*00bc*/ 	.short	0x0100
        /*00be*/ 	.byte	0x08
	.zero		1


	//   ....[4]....
        /*00c0*/ 	.word	0x00000520
        /*00c4*/ 	.word	0x000000ff
        /*00c8*/ 	.word	0x00000030
        /*00cc*/ 	.short	0x0100
        /*00ce*/ 	.byte	0x08
	.zero		1


	//   ....[5]....
        /*00d0*/ 	.word	0x00000580
        /*00d4*/ 	.word	0x000000ff
        /*00d8*/ 	.word	0x00000038
        /*00dc*/ 	.short	0x0100
        /*00de*/ 	.byte	0x08
	.zero		1


	//   ....[6]....
        /*00e0*/ 	.word	0x000013f0
        /*00e4*/ 	.word	0x00000003
        /*00e8*/ 	.word	0x00000000
        /*00ec*/ 	.short	0x010a
        /*00ee*/ 	.byte	0x3f
	.zero		1


	//   ....[7]....
        /*00f0*/ 	.word	0x00001450
        /*00f4*/ 	.word	0x00000003
        /*00f8*/ 	.word	0x00000000
        /*00fc*/ 	.short	0x010a
        /*00fe*/ 	.byte	0x3f
	.zero		1


	//   ....[8]....
        /*0100*/ 	.word	0x000017a0
        /*0104*/ 	.word	0x000000ff
        /*0108*/ 	.word	0x00000000
        /*010c*/ 	.short	0x010a
        /*010e*/ 	.byte	0x07
	.zero		1


	//   ....[9]....
        /*0110*/ 	.word	0x000017e0
        /*0114*/ 	.word	0x000000ff
        /*0118*/ 	.word	0x00000000
        /*011c*/ 	.short	0x010a
        /*011e*/ 	.byte	0x07
	.zero		1


	//   ....[10]....
        /*0120*/ 	.word	0x00001a40
        /*0124*/ 	.word	0x000000ff
        /*0128*/ 	.word	0x00000000
        /*012c*/ 	.short	0x0101
        /*012e*/ 	.byte	0x07
	.zero		1


	//   ....[11]....
        /*0130*/ 	.word	0x00001c00
        /*0134*/ 	.word	0x000000ff
        /*0138*/ 	.word	0x00000000
        /*013c*/ 	.short	0x0101
        /*013e*/ 	.byte	0x04
	.zero		1


	//   ....[12]....
        /*0140*/ 	.word	0x00006db0
        /*0144*/ 	.word	0x0000000e
        /*0148*/ 	.word	0x00000010
        /*014c*/ 	.short	0x010a
        /*014e*/ 	.byte	0x3f
	.zero		1


	//   ....[13]....
        /*0150*/ 	.word	0x00007150
        /*0154*/ 	.word	0x00000005
        /*0158*/ 	.word	0x00000038
        /*015c*/ 	.short	0x0101
        /*015e*/ 	.byte	0x3f
	.zero		1


	//   ....[14]....
        /*0160*/ 	.word	0x00007860
        /*0164*/ 	.word	0x00000007
        /*0168*/ 	.word	0x00000000
        /*016c*/ 	.short	0x010a
        /*016e*/ 	.byte	0x3f
	.zero		1


	//   ....[15]....
        /*0170*/ 	.word	0x000078e0
        /*0174*/ 	.word	0x00000003
        /*0178*/ 	.word	0x00000000
        /*017c*/ 	.short	0x010a
        /*017e*/ 	.byte	0x3f
	.zero		1


	//   ....[16]....
        /*0180*/ 	.word	0x00007940
        /*0184*/ 	.word	0x00000003
        /*0188*/ 	.word	0x00000000
        /*018c*/ 	.short	0x010a
        /*018e*/ 	.byte	0x3f
	.zero		1


	//   ....[17]....
        /*0190*/ 	.word	0x000079a0
        /*0194*/ 	.word	0x00000004
        /*0198*/ 	.word	0x00000000
        /*019c*/ 	.short	0x010a
        /*019e*/ 	.byte	0x3f
	.zero		1


	//   ....[18]....
        /*01a0*/ 	.word	0x00007a70
        /*01a4*/ 	.word	0x0000000e
        /*01a8*/ 	.word	0x00000010
        /*01ac*/ 	.short	0x010a
        /*01ae*/ 	.byte	0x3f
	.zero		1


	//   ....[19]....
        /*01b0*/ 	.word	0x00007b40
        /*01b4*/ 	.word	0x00000007
        /*01b8*/ 	.word	0x00000000
        /*01bc*/ 	.short	0x010a
        /*01be*/ 	.byte	0x3f
	.zero		1


	//----- nvinfo : EIATTR_NUM_MBARRIERS
	.align		4
.L_35:
        /*01c0*/ 	.byte	0x03, 0x38
        /*01c2*/ 	.short	0x0006


	//----- nvinfo : EIATTR_EXIT_INSTR_OFFSETS
	.align		4
        /*01c4*/ 	.byte	0x04, 0x1c
        /*01c6*/ 	.short	(.L_37 - .L_36)


	//   ....[0]....
.L_36:
        /*01c8*/ 	.word	0x00000620


	//   ....[1]....
        /*01cc*/ 	.word	0x00000ee0


	//   ....[2]....
        /*01d0*/ 	.word	0x00006490


	//   ....[3]....
        /*01d4*/ 	.word	0x00006ac0


	//   ....[4]....
        /*01d8*/ 	.word	0x00007930


	//----- nvinfo : EIATTR_MAX_THREADS
	.align		4
.L_37:
        /*01dc*/ 	.byte	0x04, 0x05
        /*01de*/ 	.short	(.L_39 - .L_38)
.L_38:
        /*01e0*/ 	.word	0x00000180
        /*01e4*/ 	.word	0x00000001
        /*01e8*/ 	.word	0x00000001


	//----- nvinfo : EIATTR_CRS_STACK_SIZE
	.align		4
.L_39:
        /*01ec*/ 	.byte	0x04, 0x1e
        /*01ee*/ 	.short	(.L_41 - .L_40)
.L_40:
        /*01f0*/ 	.word	0x00000000


	//----- nvinfo : EIATTR_CBANK_PARAM_SIZE
	.align		4
.L_41:
        /*01f4*/ 	.byte	0x03, 0x19
        /*01f6*/ 	.short	0x0470


	//----- nvinfo : EIATTR_PARAM_CBANK
	.align		4
        /*01f8*/ 	.byte	0x04, 0x0a
        /*01fa*/ 	.short	(.L_43 - .L_42)
	.align		4
.L_42:
        /*01fc*/ 	.word	index@(.nv.constant0._ZN7cutlass13device_kernelINS_4gemm6kernel13GemmUniversalIN4cute5tupleIJiiiiEEENS1_10collective13CollectiveMmaINS1_34MainloopSm90TmaGmmaWarpSpecializedILi2ENS5_IJNS4_1CILi1EEESB_SB_EEENS1_35KernelTmaWarpSpecializedCooperativeEEENS5_IJNSA_ILi128EEESF_NSA_ILi64EEEEEENS_6half_tENS5_IJlSB_lEEESI_SJ_NS4_8TiledMMAINS4_8MMA_AtomIJNS4_4SM904GMMA26MMA_64x128x16_F32F16F16_SSILNSN_5MajorE0ELSP_0ELNSN_7ScaleInE1ELSQ_1EEEEEENS4_6LayoutINS5_IJNSA_ILi2EEESB_SB_EEENS5_IJSB_NSA_ILi0EEESW_EEEEENS5_IJNS4_10UnderscoreESZ_SZ_EEEEENS4_13SM90_TMA_LOADENS4_14ComposedLayoutINS4_7SwizzleILi3ELi4ELi3EEENS4_18smem_ptr_flag_bitsILi16EEENST_INS5_IJNSA_ILi8EEESG_EEENS5_IJSG_SB_EEEEEEEvNS4_8identityES12_S1C_vS1D_EENS_8epilogue10collective6detail29Sm90TmaWarpSpecializedAdapterINS1G_15DefaultEpilogueISI_SJ_SJ_NS1F_6thread17LinearCombinationISI_Li1EffLNS1K_9ScaleType4KindE0ELNS_15FloatRoundStyleE2ESI_EENS1_15EpilogueDefaultEEEEEvvEEEEvNT_6ParamsE)
        /*0200*/ 	.short	0x0210
        /*0202*/ 	.short	0x0470


	//----- nvinfo : EIATTR_SW_WAR
	.align		4
.L_43:
        /*0204*/ 	.byte	0x04, 0x36
        /*0206*/ 	.short	(.L_45 - .L_44)
.L_44:
        /*0208*/ 	.word	0x00000008
.L_45:


//--------------------- .nv.callgraph             --------------------------
	.section	.nv.callgraph,"",@"SHT_CUDA_CALLGRAPH"
	.align	4
	.sectionentsize	8
	.align		4
        /*0000*/ 	.word	0x00000000
	.align		4
        /*0004*/ 	.word	0xffffffff
	.align		4
        /*0008*/ 	.word	index@(_ZN7cutlass13device_kernelINS_4gemm6kernel13GemmUniversalIN4cute5tupleIJiiiiEEENS1_10collective13CollectiveMmaINS1_34MainloopSm90TmaGmmaWarpSpecializedILi2ENS5_IJNS4_1CILi1EEESB_SB_EEENS1_35KernelTmaWarpSpecializedCooperativeEEENS5_IJNSA_ILi128EEESF_NSA_ILi64EEEEEENS_6half_tENS5_IJlSB_lEEESI_SJ_NS4_8TiledMMAINS4_8MMA_AtomIJNS4_4SM904GMMA26MMA_64x128x16_F32F16F16_SSILNSN_5MajorE0ELSP_0ELNSN_7ScaleInE1ELSQ_1EEEEEENS4_6LayoutINS5_IJNSA_ILi2EEESB_SB_EEENS5_IJSB_NSA_ILi0EEESW_EEEEENS5_IJNS4_10UnderscoreESZ_SZ_EEEEENS4_13SM90_TMA_LOADENS4_14ComposedLayoutINS4_7SwizzleILi3ELi4ELi3EEENS4_18smem_ptr_flag_bitsILi16EEENST_INS5_IJNSA_ILi8EEESG_EEENS5_IJSG_SB_EEEEEEEvNS4_8identityES12_S1C_vS1D_EENS_8epilogue10collective6detail29Sm90TmaWarpSpecializedAdapterINS1G_15DefaultEpilogueISI_SJ_SJ_NS1F_6thread17LinearCombinationISI_Li1EffLNS1K_9ScaleType4KindE0ELNS_15FloatRoundStyleE2ESI_EENS1_15EpilogueDefaultEEEEEvvEEEEvNT_6ParamsE)
	.align		4
        /*000c*/ 	.word	index@(__assertfail)
	.align		4
        /*0010*/ 	.word	0x00000000
	.align		4
        /*0014*/ 	.word	0xfffffffe
	.align		4
        /*0018*/ 	.word	0x00000000
	.align		4
        /*001c*/ 	.word	0xfffffffd
	.align		4
        /*0020*/ 	.word	0x00000000
	.align		4
        /*0024*/ 	.word	0xfffffffc


//--------------------- .nv.constant4             --------------------------
	.section	.nv.constant4,"a",@progbits
	.align	8
	.align		8
.nv.constant4:
        /*0000*/ 	.dword	__assertfail
	.align		8
        /*0008*/ 	.dword	__unnamed_1
	.align		8
        /*0010*/ 	.dword	_ZN40_INTERNAL_a010102e_4_k_cu_8f43a4b8_183214cuda3std3__45__cpo5beginE
	.align		8
        /*0018*/ 	.dword	_ZN40_INTERNAL_a010102e_4_k_cu_8f43a4b8_183214cuda3std3__45__cpo3endE
	.align		8
        /*0020*/ 	.dword	_ZN40_INTERNAL_a010102e_4_k_cu_8f43a4b8_183214cuda3std3__45__cpo6cbeginE
	.align		8
        /*0028*/ 	.dword	_ZN40_INTERNAL_a010102e_4_k_cu_8f43a4b8_183214cuda3std3__45__cpo4cendE
	.align		8
        /*0030*/ 	.dword	_ZN40_INTERNAL_a010102e_4_k_cu_8f43a4b8_183214cuda3std3__442_GLOBAL__N__a010102e_4_k_cu_8f43a4b8_183216ignoreE
	.align		8
        /*0038*/ 	.dword	_ZN40_INTERNAL_a010102e_4_k_cu_8f43a4b8_183214cuda3std3__419piecewise_constructE
	.align		8
        /*0040*/ 	.dword	_ZN40_INTERNAL_a010102e_4_k_cu_8f43a4b8_183214cuda3std3__48in_placeE
	.align		8
        /*0048*/ 	.dword	_ZN40_INTERNAL_a010102e_4_k_cu_8f43a4b8_183214cuda3std6ranges3__45__cpo4swapE
	.align		8
        /*0050*/ 	.dword	_ZN40_INTERNAL_a010102e_4_k_cu_8f43a4b8_183214cuda3std6ranges3__45__cpo9iter_moveE
	.align		8
        /*0058*/ 	.dword	_ZN40_INTERNAL_a010102e_4_k_cu_8f43a4b8_183214cute7productE
	.align		8
        /*0060*/ 	.dword	_ZN40_INTERNAL_a010102e_4_k_cu_8f43a4b8_183214cute1_E
	.align		8
        /*0068*/ 	.dword	$str$22
	.align		8
        /*0070*/ 	.dword	$str$23


//--------------------- .text._ZN7cutlass13device_kernelINS_4gemm6kernel13GemmUniversalIN4cute5tupleIJiiiiEEENS1_10collective13CollectiveMmaINS1_34MainloopSm90TmaGmmaWarpSpecializedILi2ENS5_IJNS4_1CILi1EEESB_SB_EEENS1_35KernelTmaWarpSpecializedCooperativeEEENS5_IJNSA_ILi128EEESF_NSA_ILi64EEEEEENS_6half_tENS5_IJlSB_lEEESI_SJ_NS4_8TiledMMAINS4_8MMA_AtomIJNS4_4SM904GMMA26MMA_64x128x16_F32F16F16_SSILNSN_5MajorE0ELSP_0ELNSN_7ScaleInE1ELSQ_1EEEEEENS4_6LayoutINS5_IJNSA_ILi2EEESB_SB_EEENS5_IJSB_NSA_ILi0EEESW_EEEEENS5_IJNS4_10UnderscoreESZ_SZ_EEEEENS4_13SM90_TMA_LOADENS4_14ComposedLayoutINS4_7SwizzleILi3ELi4ELi3EEENS4_18smem_ptr_flag_bitsILi16EEENST_INS5_IJNSA_ILi8EEESG_EEENS5_IJSG_SB_EEEEEEEvNS4_8identityES12_S1C_vS1D_EENS_8epilogue10collective6detail29Sm90TmaWarpSpecializedAdapterINS1G_15DefaultEpilogueISI_SJ_SJ_NS1F_6thread17LinearCombinationISI_Li1EffLNS1K_9ScaleType4KindE0ELNS_15FloatRoundStyleE2ESI_EENS1_15EpilogueDefaultEEEEEvvEEEEvNT_6ParamsE --------------------------
	.section	.text._ZN7cutlass13device_kernelINS_4gemm6kernel13GemmUniversalIN4cute5tupleIJiiiiEEENS1_10collective13CollectiveMmaINS1_34MainloopSm90TmaGmmaWarpSpecializedILi2ENS5_IJNS4_1CILi1EEESB_SB_EEENS1_35KernelTmaWarpSpecializedCooperativeEEENS5_IJNSA_ILi128EEESF_NSA_ILi64EEEEEENS_6half_tENS5_IJlSB_lEEESI_SJ_NS4_8TiledMMAINS4_8MMA_AtomIJNS4_4SM904GMMA26MMA_64x128x16_F32F16F16_SSILNSN_5MajorE0ELSP_0ELNSN_7ScaleInE1ELSQ_1EEEEEENS4_6LayoutINS5_IJNSA_ILi2EEESB_SB_EEENS5_IJSB_NSA_ILi0EEESW_EEEEENS5_IJNS4_10UnderscoreESZ_SZ_EEEEENS4_13SM90_TMA_LOADENS4_14ComposedLayoutINS4_7SwizzleILi3ELi4ELi3EEENS4_18smem_ptr_flag_bitsILi16EEENST_INS5_IJNSA_ILi8EEESG_EEENS5_IJSG_SB_EEEEEEEvNS4_8identityES12_S1C_vS1D_EENS_8epilogue10collective6detail29Sm90TmaWarpSpecializedAdapterINS1G_15DefaultEpilogueISI_SJ_SJ_NS1F_6thread17LinearCombinationISI_Li1EffLNS1K_9ScaleType4KindE0ELNS_15FloatRoundStyleE2ESI_EENS1_15EpilogueDefaultEEEEEvvEEEEvNT_6ParamsE,"ax",@progbits
	.align	128
.text._ZN7cutlass13device_kernelINS_4gemm6kernel13GemmUniversalIN4cute5tupleIJiiiiEEENS1_10collective13CollectiveMmaINS1_34MainloopSm90TmaGmmaWarpSpecializedILi2ENS5_IJNS4_1CILi1EEESB_SB_EEENS1_35KernelTmaWarpSpecializedCooperativeEEENS5_IJNSA_ILi128EEESF_NSA_ILi64EEEEEENS_6half_tENS5_IJlSB_lEEESI_SJ_NS4_8TiledMMAINS4_8MMA_AtomIJNS4_4SM904GMMA26MMA_64x128x16_F32F16F16_SSILNSN_5MajorE0ELSP_0ELNSN_7ScaleInE1ELSQ_1EEEEEENS4_6LayoutINS5_IJNSA_ILi2EEESB_SB_EEENS5_IJSB_NSA_ILi0EEESW_EEEEENS5_IJNS4_10UnderscoreESZ_SZ_EEEEENS4_13SM90_TMA_LOADENS4_14ComposedLayoutINS4_7SwizzleILi3ELi4ELi3EEENS4_18smem_ptr_flag_bitsILi16EEENST_INS5_IJNSA_ILi8EEESG_EEENS5_IJSG_SB_EEEEEEEvNS4_8identityES12_S1C_vS1D_EENS_8epilogue10collective6detail29Sm90TmaWarpSpecializedAdapterINS1G_15DefaultEpilogueISI_SJ_SJ_NS1F_6thread17LinearCombinationISI_Li1EffLNS1K_9ScaleType4KindE0ELNS_15FloatRoundStyleE2ESI_EENS1_15EpilogueDefaultEEEEEvvEEEEvNT_6ParamsE:
        .type           _ZN7cutlass13device_kernelINS_4gemm6kernel13GemmUniversalIN4cute5tupleIJiiiiEEENS1_10collective13CollectiveMmaINS1_34MainloopSm90TmaGmmaWarpSpecializedILi2ENS5_IJNS4_1CILi1EEESB_SB_EEENS1_35KernelTmaWarpSpecializedCooperativeEEENS5_IJNSA_ILi128EEESF_NSA_ILi64EEEEEENS_6half_tENS5_IJlSB_lEEESI_SJ_NS4_8TiledMMAINS4_8MMA_AtomIJNS4_4SM904GMMA26MMA_64x128x16_F32F16F16_SSILNSN_5MajorE0ELSP_0ELNSN_7ScaleInE1ELSQ_1EEEEEENS4_6LayoutINS5_IJNSA_ILi2EEESB_SB_EEENS5_IJSB_NSA_ILi0EEESW_EEEEENS5_IJNS4_10UnderscoreESZ_SZ_EEEEENS4_13SM90_TMA_LOADENS4_14ComposedLayoutINS4_7SwizzleILi3ELi4ELi3EEENS4_18smem_ptr_flag_bitsILi16EEENST_INS5_IJNSA_ILi8EEESG_EEENS5_IJSG_SB_EEEEEEEvNS4_8identityES12_S1C_vS1D_EENS_8epilogue10collective6detail29Sm90TmaWarpSpecializedAdapterINS1G_15DefaultEpilogueISI_SJ_SJ_NS1F_6thread17LinearCombinationISI_Li1EffLNS1K_9ScaleType4KindE0ELNS_15FloatRoundStyleE2ESI_EENS1_15EpilogueDefaultEEEEEvvEEEEvNT_6ParamsE,@function
        .size           _ZN7cutlass13device_kernelINS_4gemm6kernel13GemmUniversalIN4cute5tupleIJiiiiEEENS1_10collective13CollectiveMmaINS1_34MainloopSm90TmaGmmaWarpSpecializedILi2ENS5_IJNS4_1CILi1EEESB_SB_EEENS1_35KernelTmaWarpSpecializedCooperativeEEENS5_IJNSA_ILi128EEESF_NSA_ILi64EEEEEENS_6half_tENS5_IJlSB_lEEESI_SJ_NS4_8TiledMMAINS4_8MMA_AtomIJNS4_4SM904GMMA26MMA_64x128x16_F32F16F16_SSILNSN_5MajorE0ELSP_0ELNSN_7ScaleInE1ELSQ_1EEEEEENS4_6LayoutINS5_IJNSA_ILi2EEESB_SB_EEENS5_IJSB_NSA_ILi0EEESW_EEEEENS5_IJNS4_10UnderscoreESZ_SZ_EEEEENS4_13SM90_TMA_LOADENS4_14ComposedLayoutINS4_7SwizzleILi3ELi4ELi3EEENS4_18smem_ptr_flag_bitsILi16EEENST_INS5_IJNSA_ILi8EEESG_EEENS5_IJSG_SB_EEEEEEEvNS4_8identityES12_S1C_vS1D_EENS_8epilogue10collective6detail29Sm90TmaWarpSpecializedAdapterINS1G_15DefaultEpilogueISI_SJ_SJ_NS1F_6thread17LinearCombinationISI_Li1EffLNS1K_9ScaleType4KindE0ELNS_15FloatRoundStyleE2ESI_EENS1_15EpilogueDefaultEEEEEvvEEEEvNT_6ParamsE,(.L_x_190 - _ZN7cutlass13device_kernelINS_4gemm6kernel13GemmUniversalIN4cute5tupleIJiiiiEEENS1_10collective13CollectiveMmaINS1_34MainloopSm90TmaGmmaWarpSpecializedILi2ENS5_IJNS4_1CILi1EEESB_SB_EEENS1_35KernelTmaWarpSpecializedCooperativeEEENS5_IJNSA_ILi128EEESF_NSA_ILi64EEEEEENS_6half_tENS5_IJlSB_lEEESI_SJ_NS4_8TiledMMAINS4_8MMA_AtomIJNS4_4SM904GMMA26MMA_64x128x16_F32F16F16_SSILNSN_5MajorE0ELSP_0ELNSN_7ScaleInE1ELSQ_1EEEEEENS4_6LayoutINS5_IJNSA_ILi2EEESB_SB_EEENS5_IJSB_NSA_ILi0EEESW_EEEEENS5_IJNS4_10UnderscoreESZ_SZ_EEEEENS4_13SM90_TMA_LOADENS4_14ComposedLayoutINS4_7SwizzleILi3ELi4ELi3EEENS4_18smem_ptr_flag_bitsILi16EEENST_INS5_IJNSA_ILi8EEESG_EEENS5_IJSG_SB_EEEEEEEvNS4_8identityES12_S1C_vS1D_EENS_8epilogue10collective6detail29Sm90TmaWarpSpecializedAdapterINS1G_15DefaultEpilogueISI_SJ_SJ_NS1F_6thread17LinearCombinationISI_Li1EffLNS1K_9ScaleType4KindE0ELNS_15FloatRoundStyleE2ESI_EENS1_15EpilogueDefaultEEEEEvvEEEEvNT_6ParamsE)
        .other          _ZN7cutlass13device_kernelINS_4gemm6kernel13GemmUniversalIN4cute5tupleIJiiiiEEENS1_10collective13CollectiveMmaINS1_34MainloopSm90TmaGmmaWarpSpecializedILi2ENS5_IJNS4_1CILi1EEESB_SB_EEENS1_35KernelTmaWarpSpecializedCooperativeEEENS5_IJNSA_ILi128EEESF_NSA_ILi64EEEEEENS_6half_tENS5_IJlSB_lEEESI_SJ_NS4_8TiledMMAINS4_8MMA_AtomIJNS4_4SM904GMMA26MMA_64x128x16_F32F16F16_SSILNSN_5MajorE0ELSP_0ELNSN_7ScaleInE1ELSQ_1EEEEEENS4_6LayoutINS5_IJNSA_ILi2EEESB_SB_EEENS5_IJSB_NSA_ILi0EEESW_EEEEENS5_IJNS4_10UnderscoreESZ_SZ_EEEEENS4_13SM90_TMA_LOADENS4_14ComposedLayoutINS4_7SwizzleILi3ELi4ELi3EEENS4_18smem_ptr_flag_bitsILi16EEENST_INS5_IJNSA_ILi8EEESG_EEENS5_IJSG_SB_EEEEEEEvNS4_8identityES12_S1C_vS1D_EENS_8epilogue10collective6detail29Sm90TmaWarpSpecializedAdapterINS1G_15DefaultEpilogueISI_SJ_SJ_NS1F_6thread17LinearCombinationISI_Li1EffLNS1K_9ScaleType4KindE0ELNS_15FloatRoundStyleE2ESI_EENS1_15EpilogueDefaultEEEEEvvEEEEvNT_6ParamsE,@"STO_CUDA_ENTRY STV_DEFAULT"
_ZN7cutlass13device_kernelINS_4gemm6kernel13GemmUniversalIN4cute5tupleIJiiiiEEENS1_10collective13CollectiveMmaINS1_34MainloopSm90TmaGmmaWarpSpecializedILi2ENS5_IJNS4_1CILi1EEESB_SB_EEENS1_35KernelTmaWarpSpecializedCooperativeEEENS5_IJNSA_ILi128EEESF_NSA_ILi64EEEEEENS_6half_tENS5_IJlSB_lEEESI_SJ_NS4_8TiledMMAINS4_8MMA_AtomIJNS4_4SM904GMMA26MMA_64x128x16_F32F16F16_SSILNSN_5MajorE0ELSP_0ELNSN_7ScaleInE1ELSQ_1EEEEEENS4_6LayoutINS5_IJNSA_ILi2EEESB_SB_EEENS5_IJSB_NSA_ILi0EEESW_EEEEENS5_IJNS4_10UnderscoreESZ_SZ_EEEEENS4_13SM90_TMA_LOADENS4_14ComposedLayoutINS4_7SwizzleILi3ELi4ELi3EEENS4_18smem_ptr_flag_bitsILi16EEENST_INS5_IJNSA_ILi8EEESG_EEENS5_IJSG_SB_EEEEEEEvNS4_8identityES12_S1C_vS1D_EENS_8epilogue10collective6detail29Sm90TmaWarpSpecializedAdapterINS1G_15DefaultEpilogueISI_SJ_SJ_NS1F_6thread17LinearCombinationISI_Li1EffLNS1K_9ScaleType4KindE0ELNS_15FloatRoundStyleE2ESI_EENS1_15EpilogueDefaultEEEEEvvEEEEvNT_6ParamsE:
[----:B------:R-:W0:Y:S01]  /*0000*/  LDC R1, c[0x0][0x28] ;  /* 0x00000a00ff017b82 */ /* 0x000e220000000800 */
[----:B------:R-:W1:Y:S01]  /*0010*/  S2R R4, SR_TID.X ;  /* 0x0000000000047919 */ /* 0x000e620000002100 */
[----:B------:R-:W-:Y:S01]  /*0020*/  ELECT P0, URZ, PT ;  /* 0x00000000003f782f */ /* 0x000fe20003800000 */
[----:B------:R-:W-:Y:S01]  /*0030*/  BSSY B0, `(.L_x_0) ;  /* 0x000000f000007945 */ /* 0x000fe20003800000 */
[--C-:B-1----:R-:W-:Y:S02]  /*0040*/  SHF.R.U32.HI R0, RZ, 0x5, R4.reuse ;  /* 0x00000005ff007819 */ /* 0x102fe40000011604 */
[----:B------:R-:W-:-:S03]  /*0050*/  SHF.R.U32.HI R14, RZ, 0x7, R4 ;  /* 0x00000007ff0e7819 */ /* 0x000fc60000011604 */
[----:B------:R-:W1:Y:S04]  /*0060*/  SHFL.IDX PT, R5, R0, RZ, 0x1f ;  /* 0x00001fff00057589 */ /* 0x000e6800000e0000 */
[----:B------:R2:W3:Y:S01]  /*0070*/  SHFL.IDX PT, R10, R14, RZ, 0x1f ;  /* 0x00001fff0e0a7589 */ /* 0x0004e200000e0000 */
[----:B-1----:R-:W-:-:S13]  /*0080*/  ISETP.NE.OR P0, PT, R5, RZ, !P0 ;  /* 0x000000ff0500720c */ /* 0x002fda0004705670 */
[----:B0-23--:R-:W-:Y:S05]  /*0090*/  @P0 BRA `(.L_x_1) ;  /* 0x0000000000200947 */ /* 0x00dfea0003800000 */
[----:B------:R-:W-:Y:S02]  /*00a0*/  ULDC.64 UR4, c[0x0][0x198] ;  /* 0x0000660000047ab9 */ /* 0x000fe40000000a00 */
[----:B------:R-:W-:Y:S02]  /*00b0*/  UIADD3 UR6, UP0, UR4, 0xf0, URZ ;  /* 0x000000f004067890 */ /* 0x000fe4000ff1e03f */
[----:B------:R-:W-:Y:S02]  /*00c0*/  UIADD3 UR4, UP1, UR4, 0x1f0, URZ ;  /* 0x000001f004047890 */ /* 0x000fe4000ff3e03f */
[----:B------:R-:W-:Y:S02]  /*00d0*/  UIADD3.X UR7, URZ, UR5, URZ, UP0, !UPT ;  /* 0x000000053f077290 */ /* 0x000fe400087fe43f */
[----:B------:R-:W-:-:S07]  /*00e0*/  UIADD3.X UR5, URZ, UR5, URZ, UP1, !UPT ;  /* 0x000000053f057290 */ /* 0x000fce0008ffe43f */
[----:B------:R0:W-:Y:S02]  /*00f0*/  UTMACCTL.PF [UR6] ;  /* 0x00000000060079b9 */ /* 0x0001e40008040000 */
[----:B------:R0:W-:Y:S02]  /*0100*/  UTMACCTL.PF [UR4] ;  /* 0x00000000040079b9 */ /* 0x0001e40008040000 */
[----:B0-----:R-:W-:Y:S01]  /*0110*/  NOP ;  /* 0x0000000000007918 */ /* 0x001fe20000000000 */
.L_x_1:
[----:B------:R-:W-:Y:S05]  /*0120*/  BSYNC B0 ;  /* 0x0000000000007941 */ /* 0x000fea0003800000 */
.L_x_0:
[----:B------:R-:W0:Y:S02]  /*0130*/  SHFL.IDX PT, R2, R0, RZ, 0x1f ;  /* 0x00001fff00027589 */ /* 0x000e2400000e0000 */
[----:B0-----:R-:W-:-:S13]  /*0140*/  ISETP.NE.AND P0, PT, R2, RZ, PT ;  /* 0x000000ff0200720c */ /* 0x001fda0003f05270 */
[----:B------:R-:W-:Y:S05]  /*0150*/  @P0 BRA `(.L_x_2) ;  /* 0x0000000000480947 */ /* 0x000fea0003800000 */
[----:B------:R-:W0:Y:S01]  /*0160*/  S2UR UR8, SR_CgaCtaId ;  /* 0x00000000000879c3 */ /* 0x000e220000008800 */
[----:B------:R-:W-:Y:S01]  /*0170*/  UMOV UR4, 0x400 ;  /* 0x0000040000047882 */ /* 0x000fe20000000000 */
[----:B------:R-:W-:Y:S01]  /*0180*/  UMOV UR5, 0x1 ;  /* 0x0000000100057882 */ /* 0x000fe20000000000 */
[----:B------:R-:W-:Y:S01]  /*0190*/  UMOV UR6, 0x100 ;  /* 0x0000010000067882 */ /* 0x000fe20000000000 */
[----:B------:R-:W-:Y:S01]  /*01a0*/  ELECT P0, URZ, PT ;  /* 0x00000000003f782f */ /* 0x000fe20003800000 */
[----:B------:R-:W-:-:S04]  /*01b0*/  UIADD3 UR6, -UR6, 0x100000, URZ ;  /* 0x0010000006067890 */ /* 0x000fc8000fffe13f */
[----:B------:R-:W-:Y:S02]  /*01c0*/  USHF.L.U32 UR7, UR6, 0xb, URZ ;  /* 0x0000000b06077899 */ /* 0x000fe4000800063f */
[----:B------:R-:W-:Y:S02]  /*01d0*/  USHF.L.U32 UR6, UR6, 0x1, URZ ;  /* 0x0000000106067899 */ /* 0x000fe4000800063f */
[----:B0-----:R-:W-:Y:S02]  /*01e0*/  ULEA UR8, UR8, UR4, 0x18 ;  /* 0x0000000408087291 */ /* 0x001fe4000f8ec03f */
[----:B------:R-:W-:-:S04]  /*01f0*/  UIADD3 UR4, -UR5, 0x100000, URZ ;  /* 0x0010000005047890 */ /* 0x000fc8000fffe13f */
[----:B------:R-:W-:Y:S02]  /*0200*/  USHF.L.U32 UR5, UR4, 0xb, URZ ;  /* 0x0000000b04057899 */ /* 0x000fe4000800063f */
[----:B------:R-:W-:Y:S01]  /*0210*/  USHF.L.U32 UR4, UR4, 0x1, URZ ;  /* 0x0000000104047899 */ /* 0x000fe2000800063f */
[----:B------:R-:W0:Y:S11]  /*0220*/  FENCE.VIEW.ASYNC.S ;  /* 0x00000000000073c6 */ /* 0x000e360000000000 */
[----:B0-----:R0:W1:Y:S01]  /*0230*/  SYNCS.EXCH.64 URZ, [UR8], UR4 ;  /* 0x00000004083f75b2 */ /* 0x0010620008000100 */
[----:B------:R0:W2:Y:S01]  /*0240*/  SYNCS.EXCH.64 URZ, [UR8+0x10], UR6 ;  /* 0x00001006083f75b2 */ /* 0x0000a20008000100 */
[----:B------:R0:W3:Y:S01]  /*0250*/  SYNCS.EXCH.64 URZ, [UR8+0x8], UR4 ;  /* 0x00000804083f75b2 */ /* 0x0000e20008000100 */
[----:B------:R0:W4:Y:S01]  /*0260*/  SYNCS.EXCH.64 URZ, [UR8+0x18], UR6 ;  /* 0x00001806083f75b2 */ /* 0x0001220008000100 */
[----:B------:R-:W-:Y:S01]  /*0270*/  NOP ;  /* 0x0000000000007918 */ /* 0x000fe20000000000 */
.L_x_2:
[----:B------:R-:W5:Y:S01]  /*0280*/  SHFL.IDX PT, R0, R0, RZ, 0x1f ;  /* 0x00001fff00007589 */ /* 0x000f6200000e0000 */
[----:B------:R-:W-:Y:S01]  /*0290*/  ELECT P0, URZ, PT ;  /* 0x00000000003f782f */ /* 0x000fe20003800000 */
[----:B------:R-:W1:Y:S01]  /*02a0*/  LDC R2, c[0x0][0x65c] ;  /* 0x00019700ff027b82 */ /* 0x000e620000000800 */
[----:B0-----:R-:W-:Y:S01]  /*02b0*/  UMOV UR4, 0x20 ;  /* 0x0000002000047882 */ /* 0x001fe20000000000 */
[----:B------:R-:W0:Y:S01]  /*02c0*/  S2R R3, SR_CTAID.Y ;  /* 0x0000000000037919 */ /* 0x000e220000002600 */
[----:B------:R-:W-:Y:S01]  /*02d0*/  NOP ;  /* 0x0000000000007918 */ /* 0x000fe20000000000 */
[----:B------:R-:W-:Y:S01]  /*02e0*/  ISETP.NE.AND P2, PT, R10, RZ, PT ;  /* 0x000000ff0a00720c */ /* 0x000fe20003f45270 */
[----:B------:R-:W-:Y:S01]  /*02f0*/  NOP ;  /* 0x0000000000007918 */ /* 0x000fe20000000000 */
[----:B------:R-:W2:Y:S01]  /*0300*/  S2R R6, SR_CTAID.X ;  /* 0x0000000000067919 */ /* 0x000ea20000002500 */
[----:B------:R-:W-:Y:S01]  /*0310*/  IMAD.MOV.U32 R7, RZ, RZ, RZ ;  /* 0x000000ffff077224 */ /* 0x000fe200078e00ff */
[----:B-----5:R-:W-:-:S02]  /*0320*/  ISETP.NE.OR P0, PT, R0, RZ, !P0 ;  /* 0x000000ff0000720c */ /* 0x020fc40004705670 */
[----:B-1----:R-:W-:-:S04]  /*0330*/  ISETP.NE.AND P3, PT, R2, 0x1, PT ;  /* 0x000000010200780c */ /* 0x002fc80003f65270 */
[----:B------:R-:W-:Y:S02]  /*0340*/  P2R R0, PR, RZ, 0x8 ;  /* 0x00000008ff007803 */ /* 0x000fe40000000000 */
[----:B------:R-:W-:-:S04]  /*0350*/  SHF.R.S32.HI R0, RZ, 0x1f, R5 ;  /* 0x0000001fff007819 */ /* 0x000fc80000011405 */
[----:B------:R-:W-:Y:S01]  /*0360*/  LEA.HI R0, R0, R5, RZ, 0x2 ;  /* 0x0000000500007211 */ /* 0x000fe200078f10ff */
[----:B------:R-:W-:Y:S01]  /*0370*/  VOTEU.ALL UP0, P0 ;  /* 0x00000000003f7886 */ /* 0x000fe20000000000 */
[----:B------:R-:W-:Y:S01]  /*0380*/  VOTEU.ALL UP1, P0 ;  /* 0x00000000003f7886 */ /* 0x000fe20000020000 */
[----:B------:R-:W2:Y:S01]  /*0390*/  @P3 LDC R17, c[0x0][0x10] ;  /* 0x00000400ff113b82 */ /* 0x000ea20000000800 */
[----:B------:R-:W-:Y:S01]  /*03a0*/  LOP3.LUT R0, R0, 0xfffffffc, RZ, 0xc0, !PT ;  /* 0xfffffffc00007812 */ /* 0x000fe200078ec0ff */
[----:B0-----:R-:W-:Y:S01]  /*03b0*/  @P3 IMAD.MOV.U32 R8, RZ, RZ, R3 ;  /* 0x000000ffff083224 */ /* 0x001fe200078e0003 */
[----:B------:R-:W-:Y:S01]  /*03c0*/  @!UP0 UMOV UR6, 0x400 ;  /* 0x0000040000068882 */ /* 0x000fe20000000000 */
[----:B------:R-:W-:-:S04]  /*03d0*/  @!UP0 UIADD3 UR4, -UR4, 0x100000, URZ ;  /* 0x0010000004048890 */ /* 0x000fc8000fffe13f */
[----:B------:R-:W-:Y:S02]  /*03e0*/  @!UP0 USHF.L.U32 UR5, UR4, 0xb, URZ ;  /* 0x0000000b04058899 */ /* 0x000fe4000800063f */
[----:B------:R-:W-:Y:S01]  /*03f0*/  @!UP0 USHF.L.U32 UR4, UR4, 0x1, URZ ;  /* 0x0000000104048899 */ /* 0x000fe2000800063f */
[----:B------:R-:W-:Y:S02]  /*0400*/  @P3 IMAD.MOV.U32 R9, RZ, RZ, RZ ;  /* 0x000000ffff093224 */ /* 0x000fe400078e00ff */
[----:B------:R-:W-:Y:S01]  /*0410*/  IMAD.IADD R0, R5, 0x1, -R0 ;  /* 0x0000000105007824 */ /* 0x000fe200078e0a00 */
[----:B------:R-:W0:Y:S01]  /*0420*/  @!UP0 S2UR UR7, SR_CgaCtaId ;  /* 0x00000000000789c3 */ /* 0x000e220000008800 */
[----:B------:R-:W-:-:S03]  /*0430*/  @P3 IMAD.MOV.U32 R5, RZ, RZ, RZ ;  /* 0x000000ffff053224 */ /* 0x000fc600078e00ff */
[----:B------:R-:W-:-:S04]  /*0440*/  ISETP.NE.AND P1, PT, R0, 0x3, PT ;  /* 0x000000030000780c */ /* 0x000fc80003f25270 */
[----:B------:R-:W1:Y:S01]  /*0450*/  @!P3 LDC R11, c[0x0][0xc] ;  /* 0x00000300ff0bbb82 */ /* 0x000e620000000800 */
[----:B--2---:R-:W-:-:S04]  /*0460*/  @P3 IMAD.WIDE.U32 R16, R6, R17, R8 ;  /* 0x0000001106103225 */ /* 0x004fc800078e0008 */
[----:B------:R-:W-:Y:S01]  /*0470*/  @P3 IMAD.IADD R17, R17, 0x1, R5 ;  /* 0x0000000111113824 */ /* 0x000fe200078e0205 */
[----:B------:R-:W-:Y:S01]  /*0480*/  LOP3.LUT R5, R4, 0x7f, RZ, 0xc0, !PT ;  /* 0x0000007f04057812 */ /* 0x000fe200078ec0ff */
[----:B0-----:R-:W-:Y:S01]  /*0490*/  @!UP0 ULEA UR8, UR7, UR6, 0x18 ;  /* 0x0000000607088291 */ /* 0x001fe2000f8ec03f */
[----:B------:R-:W-:Y:S02]  /*04a0*/  VOTEU.ALL UP0, P0 ;  /* 0x00000000003f7886 */ /* 0x000fe40000000000 */
[----:B------:R-:W-:Y:S01]  /*04b0*/  ULDC UR6, c[0x0][0xc] ;  /* 0x0000030000067ab9 */ /* 0x000fe20000000800 */
[----:B------:R-:W-:Y:S01]  /*04c0*/  ISETP.EQ.OR P0, PT, R0, RZ, !P1 ;  /* 0x000000ff0000720c */ /* 0x000fe20004f02670 */
[----:B------:R-:W-:-:S03]  /*04d0*/  ULDC UR7, c[0x0][0x10] ;  /* 0x0000040000077ab9 */ /* 0x000fc60000000800 */
[C---:B------:R-:W-:Y:S01]  /*04e0*/  ISETP.EQ.AND P0, PT, R10.reuse, RZ, P0 ;  /* 0x000000ff0a00720c */ /* 0x040fe20000702270 */
[----:B------:R-:W-:Y:S02]  /*04f0*/  VIADD R10, R10, 0xffffffff ;  /* 0xffffffff0a0a7836 */ /* 0x000fe40000000000 */
[----:B-1----:R-:W-:Y:S01]  /*0500*/  @!P3 IMAD.WIDE.U32 R8, R11, R3, R6 ;  /* 0x000000030b08b225 */ /* 0x002fe200078e0006 */
[----:B------:R-:W0:Y:S02]  /*0510*/  FENCE.VIEW.ASYNC.S ;  /* 0x00000000000073c6 */ /* 0x000e240000000000 */
[----:B0-----:R-:W3:Y:S01]  /*0520*/  @!UP0 SYNCS.EXCH.64 URZ, [UR8+0x30], UR4 ;  /* 0x00003004083f85b2 */ /* 0x001ee20008000100 */
[----:B------:R-:W-:Y:S02]  /*0530*/  SEL R18, RZ, 0x1, !P0 ;  /* 0x00000001ff127807 */ /* 0x000fe40004000000 */
[----:B------:R-:W-:Y:S01]  /*0540*/  ISETP.GE.U32.AND P1, PT, R10, 0x2, PT ;  /* 0x000000020a00780c */ /* 0x000fe20003f26070 */
[----:B------:R-:W-:-:S02]  /*0550*/  @!P3 IMAD.MOV.U32 R16, RZ, RZ, R8 ;  /* 0x000000ffff10b224 */ /* 0x000fc400078e0008 */
[----:B------:R-:W-:Y:S01]  /*0560*/  @!P3 IMAD.MOV.U32 R17, RZ, RZ, R9 ;  /* 0x000000ffff11b224 */ /* 0x000fe200078e0009 */
[----:B------:R-:W-:Y:S01]  /*0570*/  SEL R18, R18, 0x2, P1 ;  /* 0x0000000212127807 */ /* 0x000fe20000800000 */
[----:B------:R0:W3:Y:S01]  /*0580*/  @!UP1 SYNCS.EXCH.64 URZ, [UR8+0x38], UR4 ;  /* 0x00003804083f95b2 */ /* 0x0000e20008000100 */
[----:B------:R-:W-:Y:S01]  /*0590*/  NOP ;  /* 0x0000000000007918 */ /* 0x000fe20000000000 */
[----:B0-----:R-:W-:-:S03]  /*05a0*/  UIMAD.WIDE.U32 UR4, UR6, UR7, URZ ;  /* 0x00000007060472a5 */ /* 0x001fc6000f8e003f */
[----:B------:R-:W-:Y:S02]  /*05b0*/  ULDC UR6, c[0x0][0x14] ;  /* 0x0000050000067ab9 */ /* 0x000fe40000000800 */
[----:B------:R-:W-:Y:S02]  /*05c0*/  UIMAD.WIDE.U32 UR36, UR4, UR6, URZ ;  /* 0x00000006042472a5 */ /* 0x000fe4000f8e003f */
[----:B------:R-:W-:-:S04]  /*05d0*/  UIMAD UR42, UR5, UR6, URZ ;  /* 0x00000006052a72a4 */ /* 0x000fc8000f8e023f */
[----:B------:R-:W-:Y:S01]  /*05e0*/  UIADD3 UR42, UR37, UR42, URZ ;  /* 0x0000002a252a7290 */ /* 0x000fe2000fffe03f */
[----:B---34-:R-:W-:Y:S06]  /*05f0*/  BAR.SYNC.DEFER_BLOCKING 0x0 ;  /* 0x0000000000007b1d */ /* 0x018fec0000010000 */
[----:B------:R-:W-:Y:S05]  /*0600*/  @!P2 BRA `(.L_x_3) ;  /* 0x0000005c00a4a947 */ /* 0x000fea0003800000 */
[----:B------:R-:W-:-:S13]  /*0610*/  ISETP.GT.U32.AND P0, PT, R10, 0x1, PT ;  /* 0x000000010a00780c */ /* 0x000fda0003f04070 */
[----:B------:R-:W-:Y:S05]  /*0620*/  @P0 EXIT ;  /* 0x000000000000094d */ /* 0x000fea0003800000 */
[----:B------:R-:W-:Y:S01]  /*0630*/  ULDC.64 UR4, c[0x0][0x650] ;  /* 0x0001940000047ab9 */ /* 0x000fe20000000a00 */
[----:B------:R-:W-:Y:S01]  /*0640*/  PRMT R0, RZ, 0x7610, R0 ;  /* 0x00007610ff007816 */ /* 0x000fe20000000000 */
[----:B------:R-:W-:Y:S01]  /*0650*/  IMAD.MOV.U32 R101, RZ, RZ, -0x1 ;  /* 0xffffffffff657424 */ /* 0x000fe200078e00ff */
[----:B------:R-:W-:Y:S01]  /*0660*/  ISETP.GE.U32.AND P0, PT, R16, UR4, PT ;  /* 0x0000000410007c0c */ /* 0x000fe2000bf06070 */
[----:B------:R-:W-:Y:S02]  /*0670*/  IMAD.MOV.U32 R100, RZ, RZ, -0x1 ;  /* 0xffffffffff647424 */ /* 0x000fe400078e00ff */
[----:B------:R-:W-:Y:S01]  /*0680*/  IMAD.MOV.U32 R99, RZ, RZ, -0x1 ;  /* 0xffffffffff637424 */ /* 0x000fe200078e00ff */
[----:B------:R-:W-:-:S13]  /*0690*/  ISETP.GE.U32.AND.EX P0, PT, R17, UR5, PT, P0 ;  /* 0x0000000511007c0c */ /* 0x000fda000bf06100 */
[----:B------:R-:W-:Y:S05]  /*06a0*/  @P0 BRA `(.L_x_4) ;  /* 0x0000000400540947 */ /* 0x000fea0003800000 */
[----:B------:R-:W0:Y:S01]  /*06b0*/  LDC.64 R20, c[0x0][0x628] ;  /* 0x00018a00ff147b82 */ /* 0x000e220000000a00 */
[----:B------:R-:W-:Y:S02]  /*06c0*/  IMAD.MOV.U32 R8, RZ, RZ, R16 ;  /* 0x000000ffff087224 */ /* 0x000fe400078e0010 */
[----:B------:R-:W-:-:S05]  /*06d0*/  IMAD.MOV.U32 R9, RZ, RZ, R17 ;  /* 0x000000ffff097224 */ /* 0x000fca00078e0011 */
[----:B------:R-:W1:Y:S08]  /*06e0*/  LDC R0, c[0x0][0x630] ;  /* 0x00018c00ff007b82 */ /* 0x000e700000000800 */
[----:B------:R-:W2:Y:S01]  /*06f0*/  LDC.64 R22, c[0x0][0x620] ;  /* 0x00018800ff167b82 */ /* 0x000ea20000000a00 */
[----:B0-----:R-:W-:-:S04]  /*0700*/  ISETP.NE.U32.AND P0, PT, R20, RZ, PT ;  /* 0x000000ff1400720c */ /* 0x001fc80003f05070 */
[----:B------:R-:W-:-:S13]  /*0710*/  ISETP.NE.AND.EX P0, PT, R21, RZ, PT, P0 ;  /* 0x000000ff1500720c */ /* 0x000fda0003f05300 */
[----:B-12---:R-:W-:Y:S05]  /*0720*/  @!P0 BRA `(.L_x_5) ;  /* 0x0000000000288947 */ /* 0x006fea0003800000 */
[----:B------:R-:W0:Y:S02]  /*0730*/  LDC R13, c[0x0][0x634] ;  /* 0x00018d00ff0d7b82 */ /* 0x000e240000000800 */
[----:B0-----:R-:W-:-:S05]  /*0740*/  IADD3 R13, P0, R16, R13, RZ ;  /* 0x0000000d100d7210 */ /* 0x001fca0007f1e0ff */
[----:B------:R-:W-:-:S04]  /*0750*/  IMAD.X R15, RZ, RZ, R17, P0 ;  /* 0x000000ffff0f7224 */ /* 0x000fc800000e0611 */
[----:B------:R-:W-:-:S04]  /*0760*/  IMAD.WIDE.U32 R8, R15, R20, RZ ;  /* 0x000000140f087225 */ /* 0x000fc800078e00ff */
[----:B------:R-:W-:-:S04]  /*0770*/  IMAD.WIDE.U32 R10, P0, R13, R21, R8 ;  /* 0x000000150d0a7225 */ /* 0x000fc80007800008 */
[----:B------:R-:W-:-:S04]  /*0780*/  IMAD.WIDE.U32 R8, R13, R20, RZ ;  /* 0x000000140d087225 */ /* 0x000fc800078e00ff */
[----:B------:R-:W-:Y:S01]  /*0790*/  IMAD.X R13, RZ, RZ, RZ, P0 ;  /* 0x000000ffff0d7224 */ /* 0x000fe200000e06ff */
[----:B------:R-:W-:Y:S01]  /*07a0*/  IADD3 RZ, P0, R9, R10, RZ ;  /* 0x0000000a09ff7210 */ /* 0x000fe20007f1e0ff */
[----:B------:R-:W-:-:S04]  /*07b0*/  IMAD.MOV.U32 R12, RZ, RZ, R11 ;  /* 0x000000ffff0c7224 */ /* 0x000fc800078e000b */
[----:B------:R-:W-:-:S08]  /*07c0*/  IMAD.WIDE.U32.X R8, R15, R21, R12, P0 ;  /* 0x000000150f087225 */ /* 0x000fd000000e040c */
.L_x_5:
[-CC-:B------:R-:W-:Y:S01]  /*07d0*/  SHF.R.U64 R99, R8, R0.reuse, R9.reuse ;  /* 0x0000000008637219 */ /* 0x180fe20000001209 */
[----:B------:R-:W0:Y:S01]  /*07e0*/  LDC R12, c[0x0][0x618] ;  /* 0x00018600ff0c7b82 */ /* 0x000e220000000800 */
[----:B------:R-:W-:Y:S01]  /*07f0*/  SHF.R.U32.HI R7, RZ, R0, R9 ;  /* 0x00000000ff077219 */ /* 0x000fe20000011609 */
[----:B------:R-:W-:Y:S01]  /*0800*/  ULDC UR4, c[0x0][0x150] ;  /* 0x0000540000047ab9 */ /* 0x000fe20000000800 */
[----:B------:R-:W-:Y:S02]  /*0810*/  IADD3 R11, P0, RZ, -R99, RZ ;  /* 0x80000063ff0b7210 */ /* 0x000fe40007f1e0ff */
[----:B------:R-:W-:-:S03]  /*0820*/  I2FP.F32.U32 R0, R6 ;  /* 0x0000000600007245 */ /* 0x000fc60000201000 */
[----:B------:R-:W1:Y:S01]  /*0830*/  LDC.64 R30, c[0x0][0x640] ;  /* 0x00019000ff1e7b82 */ /* 0x000e620000000a00 */
[----:B------:R-:W-:Y:S02]  /*0840*/  IMAD.X R13, RZ, RZ, ~R7, P0 ;  /* 0x000000ffff0d7224 */ /* 0x000fe400000e0e07 */
[----:B------:R-:W-:Y:S01]  /*0850*/  FMUL R0, R0, UR4 ;  /* 0x0000000400007c20 */ /* 0x000fe20008400000 */
[----:B------:R-:W-:Y:S01]  /*0860*/  IMAD.WIDE.U32 R8, R11, R22, R16 ;  /* 0x000000160b087225 */ /* 0x000fe200078e0010 */
[----:B------:R-:W-:-:S03]  /*0870*/  ULDC UR4, c[0x0][0x154] ;  /* 0x0000550000047ab9 */ /* 0x000fc60000000800 */
[----:B------:R-:W-:Y:S01]  /*0880*/  IMAD R10, R13, R22, RZ ;  /* 0x000000160d0a7224 */ /* 0x000fe200078e02ff */
[----:B------:R-:W2:Y:S01]  /*0890*/  LDC R7, c[0x0][0x144] ;  /* 0x00005100ff077b82 */ /* 0x000ea20000000800 */
[----:B------:R-:W3:Y:S02]  /*08a0*/  F2I.U32.TRUNC.NTZ R0, R0 ;  /* 0x0000000000007305 */ /* 0x000ee4000020f000 */
[----:B------:R-:W-:-:S04]  /*08b0*/  IMAD R11, R11, R23, R10 ;  /* 0x000000170b0b7224 */ /* 0x000fc800078e020a */
[----:B------:R-:W-:Y:S01]  /*08c0*/  IMAD.IADD R9, R9, 0x1, R11 ;  /* 0x0000000109097824 */ /* 0x000fe200078e020b */
[----:B------:R-:W4:Y:S01]  /*08d0*/  LDC R24, c[0x0][0x608] ;  /* 0x00018200ff187b82 */ /* 0x000f220000000800 */
[----:B------:R-:W-:-:S03]  /*08e0*/  IMAD.MOV.U32 R11, RZ, RZ, -0x1 ;  /* 0xffffffffff0b7424 */ /* 0x000fc600078e00ff */
[-CC-:B0-----:R-:W-:Y:S02]  /*08f0*/  SHF.R.U64 R22, R8, R12.reuse, R9.reuse ;  /* 0x0000000c08167219 */ /* 0x181fe40000001209 */
[----:B------:R-:W-:Y:S02]  /*0900*/  I2FP.F32.U32 R8, R3 ;  /* 0x0000000300087245 */ /* 0x000fe40000201000 */
[----:B------:R-:W0:Y:S01]  /*0910*/  LDC R28, c[0x0][0x658] ;  /* 0x00019600ff1c7b82 */ /* 0x000e220000000800 */
[----:B-1----:R-:W-:Y:S01]  /*0920*/  ISETP.NE.U32.AND P0, PT, R30, RZ, PT ;  /* 0x000000ff1e00720c */ /* 0x002fe20003f05070 */
[----:B---3--:R-:W-:Y:S02]  /*0930*/  IMAD.MOV R10, RZ, RZ, -R0 ;  /* 0x000000ffff0a7224 */ /* 0x008fe400078e0a00 */
[----:B------:R-:W-:Y:S01]  /*0940*/  FMUL R8, R8, UR4 ;  /* 0x0000000408087c20 */ /* 0x000fe20008400000 */
[----:B------:R-:W-:Y:S02]  /*0950*/  SHF.R.U32.HI R9, RZ, R12, R9 ;  /* 0x0000000cff097219 */ /* 0x000fe40000011609 */
[----:B------:R-:W-:Y:S01]  /*0960*/  ISETP.NE.AND.EX P0, PT, R31, RZ, PT, P0 ;  /* 0x000000ff1f00720c */ /* 0x000fe20003f05300 */
[----:B------:R1:W3:Y:S01]  /*0970*/  F2I.U32.TRUNC.NTZ R15, R8 ;  /* 0x00000008000f7305 */ /* 0x0002e2000020f000 */
[----:B------:R-:W1:Y:S01]  /*0980*/  LDC R20, c[0x0][0x148] ;  /* 0x00005200ff147b82 */ /* 0x000e620000000800 */
[----:B--2---:R-:W-:-:S07]  /*0990*/  IMAD R0, R7, R10, R6 ;  /* 0x0000000a07007224 */ /* 0x004fce00078e0206 */
[----:B------:R-:W2:Y:S01]  /*09a0*/  LDC R26, c[0x0][0x600] ;  /* 0x00018000ff1a7b82 */ /* 0x000ea20000000800 */
[-CC-:B----4-:R-:W-:Y:S02]  /*09b0*/  SHF.R.U64 R32, R22, R24.reuse, R9.reuse ;  /* 0x0000001816207219 */ /* 0x190fe40000001209 */
[----:B------:R-:W-:Y:S01]  /*09c0*/  SHF.R.U32.HI R7, RZ, R24, R9 ;  /* 0x00000018ff077219 */ /* 0x000fe20000011609 */
[----:B------:R-:W-:-:S04]  /*09d0*/  IMAD.MOV.U32 R9, RZ, RZ, 0x1 ;  /* 0x00000001ff097424 */ /* 0x000fc800078e00ff */
[----:B------:R-:W4:Y:S01]  /*09e0*/  LDC R21, c[0x0][0x648] ;  /* 0x00019200ff157b82 */ /* 0x000f220000000800 */
[-C--:B0-----:R-:W-:Y:S02]  /*09f0*/  SHF.L.U32 R6, R11, R28.reuse, RZ ;  /* 0x0000001c0b067219 */ /* 0x081fe400000006ff */
[--C-:B------:R-:W-:Y:S02]  /*0a00*/  SHF.R.U64 R24, R32, R28, R7.reuse ;  /* 0x0000001c20187219 */ /* 0x100fe40000001207 */
[----:B------:R-:W-:Y:S02]  /*0a10*/  LOP3.LUT R13, RZ, R6, RZ, 0x33, !PT ;  /* 0x00000006ff0d7212 */ /* 0x000fe400078e33ff */
[-C--:B------:R-:W-:Y:S01]  /*0a20*/  SHF.R.U32.HI R7, RZ, R28.reuse, R7 ;  /* 0x0000001cff077219 */ /* 0x080fe20000011607 */
[----:B------:R-:W0:Y:S01]  /*0a30*/  LDC R23, c[0x0][0x638] ;  /* 0x00018e00ff177b82 */ /* 0x000e220000000800 */
[----:B------:R-:W-:Y:S01]  /*0a40*/  SHF.L.U32 R12, R9, R28, RZ ;  /* 0x0000001c090c7219 */ /* 0x000fe200000006ff */
[----:B------:R-:W-:-:S06]  /*0a50*/  IMAD.MOV.U32 R6, RZ, RZ, R24 ;  /* 0x000000ffff067224 */ /* 0x000fcc00078e0018 */
[----:B------:R-:W0:Y:S01]  /*0a60*/  LDC R101, c[0x0][0x610] ;  /* 0x00018400ff657b82 */ /* 0x000e220000000800 */
[----:B-1-3--:R-:W-:Y:S05]  /*0a70*/  @!P0 BRA `(.L_x_6) ;  /* 0x0000000000288947 */ /* 0x00afea0003800000 */
[----:B------:R-:W1:Y:S02]  /*0a80*/  LDC R11, c[0x0][0x64c] ;  /* 0x00019300ff0b7b82 */ /* 0x000e640000000800 */
[----:B-1----:R-:W-:-:S05]  /*0a90*/  IADD3 R11, P0, R24, R11, RZ ;  /* 0x0000000b180b7210 */ /* 0x002fca0007f1e0ff */
        /* <DEDUP_REMOVED lines=8> */
.L_x_6:
[----:B----4-:R-:W-:Y:S01]  /*0b20*/  SHF.R.U64 R6, R6, R21, R7 ;  /* 0x0000001506067219 */ /* 0x010fe20000001207 */
[----:B--2---:R-:W-:Y:S01]  /*0b30*/  VIADD R7, R26, 0xffffffff ;  /* 0xffffffff1a077836 */ /* 0x004fe20000000000 */
[----:B------:R-:W-:Y:S01]  /*0b40*/  LOP3.LUT R13, R32, R13, RZ, 0xc0, !PT ;  /* 0x0000000d200d7212 */ /* 0x000fe200078ec0ff */
[----:B------:R-:W-:Y:S02]  /*0b50*/  IMAD.MOV R15, RZ, RZ, -R15 ;  /* 0x000000ffff0f7224 */ /* 0x000fe400078e0a0f */
[----:B------:R-:W-:Y:S02]  /*0b60*/  IMAD.MOV R8, RZ, RZ, -R6 ;  /* 0x000000ffff087224 */ /* 0x000fe400078e0a06 */
[----:B------:R-:W-:Y:S01]  /*0b70*/  IMAD R13, R12, R6, R13 ;  /* 0x000000060c0d7224 */ /* 0x000fe200078e020d */
[----:B------:R-:W-:Y:S01]  /*0b80*/  LOP3.LUT R6, R22, R7, RZ, 0xc0, !PT ;  /* 0x0000000716067212 */ /* 0x000fe200078ec0ff */
[----:B------:R-:W-:Y:S02]  /*0b90*/  @P3 IMAD R0, R20, R15, R3 ;  /* 0x0000000f14003224 */ /* 0x000fe400078e0203 */
[----:B0-----:R-:W-:-:S02]  /*0ba0*/  IMAD R3, R8, R23, R24 ;  /* 0x0000001708037224 */ /* 0x001fc400078e0218 */
[----:B------:R-:W-:Y:S02]  /*0bb0*/  IMAD R101, R13, R101, R0 ;  /* 0x000000650d657224 */ /* 0x000fe400078e0200 */
[----:B------:R-:W-:Y:S02]  /*0bc0*/  IMAD R6, R3, R26, R6 ;  /* 0x0000001a03067224 */ /* 0x000fe400078e0206 */
[----:B------:R-:W-:-:S03]  /*0bd0*/  IMAD.MOV.U32 R0, RZ, RZ, 0x1 ;  /* 0x00000001ff007424 */ /* 0x000fc600078e00ff */
[----:B------:R-:W-:Y:S02]  /*0be0*/  SEL R100, R6, R101, !P3 ;  /* 0x0000006506647207 */ /* 0x000fe40005800000 */
[----:B------:R-:W-:-:S07]  /*0bf0*/  SEL R101, R101, R6, !P3 ;  /* 0x0000000665657207 */ /* 0x000fce0005800000 */
.L_x_4:
[----:B------:R-:W-:-:S08]  /*0c00*/  NOP ;  /* 0x0000000000007918 */ /* 0x000fd00000000000 */
[----:B------:R-:W0:Y:S02]  /*0c10*/  USETMAXREG.TRY_ALLOC.CTAPOOL UP0, 0xe8 ;  /* 0x000000e8000079c8 */ /* 0x000e240008000600 */
[----:B0-----:R-:W-:-:S13]  /*0c20*/  PLOP3.LUT P0, PT, PT, PT, UP0, 0x80, 0x0 ;  /* 0x000000000000781c */ /* 0x001fda0003f0f008 */
[----:B------:R-:W-:Y:S05]  /*0c30*/  @!P0 BRA `(.L_x_4) ;  /* 0xfffffffc00f08947 */ /* 0x000fea000383ffff */
[----:B------:R-:W-:Y:S01]  /*0c40*/  ULDC.64 UR4, c[0x0][0x598] ;  /* 0x0001660000047ab9 */ /* 0x000fe20000000a00 */
[----:B------:R-:W-:Y:S01]  /*0c50*/  ULDC.64 UR38, c[0x0][0x208] ;  /* 0x0000820000267ab9 */ /* 0x000fe20000000a00 */
[----:B------:R-:W-:-:S04]  /*0c60*/  ISETP.NE.U32.AND P0, PT, RZ, UR4, PT ;  /* 0x00000004ff007c0c */ /* 0x000fc8000bf05070 */
[----:B------:R-:W-:-:S13]  /*0c70*/  ISETP.NE.AND.EX P0, PT, RZ, UR5, PT, P0 ;  /* 0x00000005ff007c0c */ /* 0x000fda000bf05300 */
[----:B------:R-:W-:Y:S05]  /*0c80*/  @!P0 BRA `(.L_x_7) ;  /* 0x00000000001c8947 */ /* 0x000fea0003800000 */
[----:B------:R-:W0:Y:S02]  /*0c90*/  LDC.64 R6, c[0x0][0x598] ;  /* 0x00016600ff067b82 */ /* 0x000e240000000a00 */
[----:B0-----:R-:W2:Y:S02]  /*0ca0*/  LDG.E.64 R6, desc[UR38][R6.64] ;  /* 0x0000002606067981 */ /* 0x001ea4000c1e1b00 */
[----:B--2---:R-:W-:-:S04]  /*0cb0*/  ISETP.NE.U32.AND P0, PT, R6, RZ, PT ;  /* 0x000000ff0600720c */ /* 0x004fc80003f05070 */
[----:B------:R-:W-:-:S13]  /*0cc0*/  ISETP.NE.AND.EX P0, PT, R7, RZ, PT, P0 ;  /* 0x000000ff0700720c */ /* 0x000fda0003f05300 */
[----:B------:R-:W-:Y:S05]  /*0cd0*/  @!P0 BRA `(.L_x_7) ;  /* 0x0000000000088947 */ /* 0x000fea0003800000 */
[----:B------:R0:W5:Y:S01]  /*0ce0*/  LD.E R19, desc[UR38][R6.64] ;  /* 0x0000002606137980 */ /* 0x000162000c101900 */
[----:B------:R-:W-:Y:S05]  /*0cf0*/  BRA `(.L_x_8) ;  /* 0x0000000000247947 */ /* 0x000fea0003800000 */
.L_x_7:
[----:B------:R-:W-:Y:S02]  /*0d00*/  ULDC.64 UR4, c[0x0][0x588] ;  /* 0x0001620000047ab9 */ /* 0x000fe40000000a00 */
[----:B------:R-:W-:-:S04]  /*0d10*/  ISETP.NE.U32.AND P0, PT, RZ, UR4, PT ;  /* 0x00000004ff007c0c */ /* 0x000fc8000bf05070 */
[----:B------:R-:W-:-:S13]  /*0d20*/  ISETP.NE.AND.EX P0, PT, RZ, UR5, PT, P0 ;  /* 0x00000005ff007c0c */ /* 0x000fda000bf05300 */
[----:B------:R-:W-:Y:S05]  /*0d30*/  @!P0 BRA `(.L_x_9) ;  /* 0x00000000000c8947 */ /* 0x000fea0003800000 */
[----:B------:R-:W0:Y:S02]  /*0d40*/  LDC.64 R6, c[0x0][0x588] ;  /* 0x00016200ff067b82 */ /* 0x000e240000000a00 */
[----:B0-----:R1:W5:Y:S01]  /*0d50*/  LDG.E R19, desc[UR38][R6.64] ;  /* 0x0000002606137981 */ /* 0x001362000c1e1900 */
[----:B------:R-:W-:Y:S05]  /*0d60*/  BRA `(.L_x_8) ;  /* 0x0000000000087947 */ /* 0x000fea0003800000 */
.L_x_9:
[----:B------:R-:W-:Y:S02]  /*0d70*/  ULDC UR4, c[0x0][0x580] ;  /* 0x0001600000047ab9 */ /* 0x000fe40000000800 */
[----:B------:R-:W-:-:S07]  /*0d80*/  IMAD.U32 R19, RZ, RZ, UR4 ;  /* 0x00000004ff137e24 */ /* 0x000fce000f8e00ff */
.L_x_8:
[----:B------:R-:W-:Y:S02]  /*0d90*/  ULDC.64 UR4, c[0x0][0x5a0] ;  /* 0x0001680000047ab9 */ /* 0x000fe40000000a00 */
[----:B------:R-:W-:-:S04]  /*0da0*/  ISETP.NE.U32.AND P0, PT, RZ, UR4, PT ;  /* 0x00000004ff007c0c */ /* 0x000fc8000bf05070 */
[----:B------:R-:W-:-:S13]  /*0db0*/  ISETP.NE.AND.EX P0, PT, RZ, UR5, PT, P0 ;  /* 0x00000005ff007c0c */ /* 0x000fda000bf05300 */
[----:B------:R-:W-:Y:S05]  /*0dc0*/  @!P0 BRA `(.L_x_10) ;  /* 0x00000000001c8947 */ /* 0x000fea0003800000 */
[----:B01----:R-:W0:Y:S02]  /*0dd0*/  LDC.64 R6, c[0x0][0x5a0] ;  /* 0x00016800ff067b82 */ /* 0x003e240000000a00 */
[----:B0-----:R-:W2:Y:S02]  /*0de0*/  LDG.E.64 R6, desc[UR38][R6.64] ;  /* 0x0000002606067981 */ /* 0x001ea4000c1e1b00 */
[----:B--2---:R-:W-:-:S04]  /*0df0*/  ISETP.NE.U32.AND P0, PT, R6, RZ, PT ;  /* 0x000000ff0600720c */ /* 0x004fc80003f05070 */
[----:B------:R-:W-:-:S13]  /*0e00*/  ISETP.NE.AND.EX P0, PT, R7, RZ, PT, P0 ;  /* 0x000000ff0700720c */ /* 0x000fda0003f05300 */
[----:B------:R-:W-:Y:S05]  /*0e10*/  @!P0 BRA `(.L_x_10) ;  /* 0x0000000000088947 */ /* 0x000fea0003800000 */
[----:B------:R0:W5:Y:S01]  /*0e20*/  LD.E R88, desc[UR38][R6.64] ;  /* 0x0000002606587980 */ /* 0x000162000c101900 */
[----:B------:R-:W-:Y:S05]  /*0e30*/  BRA `(.L_x_11) ;  /* 0x0000000000247947 */ /* 0x000fea0003800000 */
.L_x_10:
[----:B------:R-:W-:Y:S02]  /*0e40*/  ULDC.64 UR4, c[0x0][0x590] ;  /* 0x0001640000047ab9 */ /* 0x000fe40000000a00 */
[----:B------:R-:W-:-:S04]  /*0e50*/  ISETP.NE.U32.AND P0, PT, RZ, UR4, PT ;  /* 0x00000004ff007c0c */ /* 0x000fc8000bf05070 */
[----:B------:R-:W-:-:S13]  /*0e60*/  ISETP.NE.AND.EX P0, PT, RZ, UR5, PT, P0 ;  /* 0x00000005ff007c0c */ /* 0x000fda000bf05300 */
[----:B------:R-:W-:Y:S05]  /*0e70*/  @!P0 BRA `(.L_x_12) ;  /* 0x00000000000c8947 */ /* 0x000fea0003800000 */
[----:B------:R-:W2:Y:S02]  /*0e80*/  LDC.64 R88, c[0x0][0x590] ;  /* 0x00016400ff587b82 */ /* 0x000ea40000000a00 */
[----:B--2---:R2:W5:Y:S01]  /*0e90*/  LDG.E R88, desc[UR38][R88.64] ;  /* 0x0000002658587981 */ /* 0x004562000c1e1900 */
[----:B------:R-:W-:Y:S05]  /*0ea0*/  BRA `(.L_x_11) ;  /* 0x0000000000087947 */ /* 0x000fea0003800000 */
.L_x_12:
[----:B------:R-:W-:Y:S02]  /*0eb0*/  ULDC UR4, c[0x0][0x584] ;  /* 0x0001610000047ab9 */ /* 0x000fe40000000800 */
[----:B------:R-:W-:-:S07]  /*0ec0*/  IMAD.U32 R88, RZ, RZ, UR4 ;  /* 0x00000004ff587e24 */ /* 0x000fce000f8e00ff */
.L_x_11:
[----:B------:R-:W-:-:S13]  /*0ed0*/  LOP3.LUT P0, RZ, R0, 0xff, RZ, 0xc0, !PT ;  /* 0x000000ff00ff7812 */ /* 0x000fda000780c0ff */
[----:B------:R-:W-:Y:S05]  /*0ee0*/  @!P0 EXIT ;  /* 0x000000000000894d */ /* 0x000fea0003800000 */
[----:B------:R-:W3:Y:S01]  /*0ef0*/  LDC R90, c[0x0][0x658] ;  /* 0x00019600ff5a7b82 */ /* 0x000ee20000000800 */
[----:B------:R-:W-:Y:S01]  /*0f00*/  LOP3.LUT R14, R14, 0x1, RZ, 0xc0, !PT ;  /* 0x000000010e0e7812 */ /* 0x000fe200078ec0ff */
[----:B------:R-:W-:Y:S01]  /*0f10*/  ULDC.64 UR6, c[0x0][0x288] ;  /* 0x0000a20000067ab9 */ /* 0x000fe20000000a00 */
[----:B------:R-:W-:Y:S01]  /*0f20*/  SHF.R.U32.HI R0, RZ, 0x2, R4 ;  /* 0x00000002ff007819 */ /* 0x000fe20000011604 */
[----:B------:R-:W-:Y:S01]  /*0f30*/  UIADD3 UR4, UR7, 0x3f, URZ ;  /* 0x0000003f07047890 */ /* 0x000fe2000fffe03f */
[----:B------:R-:W-:Y:S01]  /*0f40*/  SHF.R.U32.HI R5, RZ, 0x1, R5 ;  /* 0x00000001ff057819 */ /* 0x000fe20000011605 */
[----:B------:R-:W-:Y:S01]  /*0f50*/  IMAD.SHL.U32 R3, R14, 0x40, RZ ;  /* 0x000000400e037824 */ /* 0x000fe200078e00ff */
[----:B------:R-:W-:Y:S01]  /*0f60*/  LOP3.LUT R0, R0, 0x7, RZ, 0xc0, !PT ;  /* 0x0000000700007812 */ /* 0x000fe200078ec0ff */
[----:B------:R-:W4:Y:S01]  /*0f70*/  LDC.64 R92, c[0x0][0x5c8] ;  /* 0x00017200ff5c7b82 */ /* 0x000f220000000a00 */
[----:B------:R-:W-:Y:S01]  /*0f80*/  USHF.R.S32.HI UR5, URZ, 0x1f, UR4 ;  /* 0x0000001f3f057899 */ /* 0x000fe20008011404 */
[----:B------:R-:W-:Y:S01]  /*0f90*/  LOP3.LUT R5, R5, 0x30, RZ, 0xc0, !PT ;  /* 0x0000003005057812 */ /* 0x000fe200078ec0ff */
[----:B01----:R-:W-:Y:S01]  /*0fa0*/  IMAD.MOV.U32 R7, RZ, RZ, 0x1 ;  /* 0x00000001ff077424 */ /* 0x003fe200078e00ff */
[--C-:B------:R-:W-:Y:S01]  /*0fb0*/  LOP3.LUT R22, R3, 0x40, R0.reuse, 0xe2, !PT ;  /* 0x0000004003167812 */ /* 0x100fe200078ee200 */
[----:B------:R-:W-:Y:S01]  /*0fc0*/  ULEA.HI UR5, UR5, UR4, URZ, 0x6 ;  /* 0x0000000405057291 */ /* 0x000fe2000f8f303f */
[-C--:B------:R-:W-:Y:S01]  /*0fd0*/  IADD3 R3, RZ, -R5.reuse, -R0 ;  /* 0x80000005ff037210 */ /* 0x080fe20007ffe800 */
[----:B------:R-:W-:Y:S01]  /*0fe0*/  IMAD.U32 R6, RZ, RZ, UR6 ;  /* 0x00000006ff067e24 */ /* 0x000fe2000f8e00ff */
[----:B------:R-:W0:Y:S01]  /*0ff0*/  LDC R95, c[0x0][0x600] ;  /* 0x00018000ff5f7b82 */ /* 0x000e220000000800 */
[----:B------:R-:W-:Y:S01]  /*1000*/  LOP3.LUT R22, R22, R5, RZ, 0xfc, !PT ;  /* 0x0000000516167212 */ /* 0x000fe200078efcff */
[----:B------:R-:W-:Y:S01]  /*1010*/  IMAD.MOV.U32 R5, RZ, RZ, -0x1 ;  /* 0xffffffffff057424 */ /* 0x000fe200078e00ff */
[----:B------:R-:W-:Y:S01]  /*1020*/  USHF.R.S32.HI UR43, URZ, 0x6, UR5 ;  /* 0x000000063f2b7899 */ /* 0x000fe20008011405 */
[----:B--2---:R-:W-:Y:S01]  /*1030*/  LOP3.LUT R89, R4, 0x3, RZ, 0xc0, !PT ;  /* 0x0000000304597812 */ /* 0x004fe200078ec0ff */
[----:B------:R-:W-:Y:S01]  /*1040*/  IMAD R3, R14, -0x40, R3 ;  /* 0xffffffc00e037824 */ /* 0x000fe200078e0203 */
[----:B------:R-:W-:Y:S01]  /*1050*/  LOP3.LUT R94, R4, 0x80, RZ, 0xc0, !PT ;  /* 0x00000080045e7812 */ /* 0x000fe200078ec0ff */
[----:B------:R-:W-:Y:S01]  /*1060*/  UISETP.LT.AND UP0, UPT, UR43, 0x1, UPT ;  /* 0x000000012b00788c */ /* 0x000fe2000bf01270 */
[-C--:B---3--:R-:W-:Y:S01]  /*1070*/  SHF.L.U32 R5, R5, R90.reuse, RZ ;  /* 0x0000005a05057219 */ /* 0x088fe200000006ff */
[----:B------:R-:W-:Y:S01]  /*1080*/  ULDC UR4, c[0x0][0x284] ;  /* 0x0000a10000047ab9 */ /* 0x000fe20000000800 */
[----:B------:R-:W-:Y:S01]  /*1090*/  IMAD R89, R89, -0x2, R6 ;  /* 0xfffffffe59597824 */ /* 0x000fe200078e0206 */
[----:B------:R-:W-:Y:S01]  /*10a0*/  USEL UR44, UR43, 0x1, UP0 ;  /* 0x000000012b2c7887 */ /* 0x000fe20008000000 */
[----:B------:R-:W-:Y:S01]  /*10b0*/  SHF.L.U32 R90, R7, R90, RZ ;  /* 0x0000005a075a7219 */ /* 0x000fe200000006ff */
[----:B------:R-:W-:Y:S01]  /*10c0*/  VIADD R97, R3, UR4 ;  /* 0x0000000403617c36 */ /* 0x000fe20008000000 */
[----:B------:R-:W-:Y:S01]  /*10d0*/  LOP3.LUT R98, R18, 0x1, RZ, 0xfc, !PT ;  /* 0x0000000112627812 */ /* 0x000fe200078efcff */
[----:B------:R-:W-:Y:S01]  /*10e0*/  IMAD.MOV.U32 R23, RZ, RZ, RZ ;  /* 0x000000ffff177224 */ /* 0x000fe200078e00ff */
[C---:B----4-:R-:W-:Y:S01]  /*10f0*/  SHF.L.U64.HI R91, R92.reuse, 0x3, R93 ;  /* 0x000000035c5b7819 */ /* 0x050fe2000001025d */
[----:B------:R-:W-:Y:S01]  /*1100*/  IMAD.SHL.U32 R92, R92, 0x8, RZ ;  /* 0x000000085c5c7824 */ /* 0x000fe200078e00ff */
[----:B------:R-:W-:Y:S01]  /*1110*/  SHF.R.U32.HI R94, RZ, 0x7, R94 ;  /* 0x00000007ff5e7819 */ /* 0x000fe2000001165e */
[----:B------:R-:W-:Y:S01]  /*1120*/  IMAD.SHL.U32 R93, R4, 0x2, RZ ;  /* 0x00000002045d7824 */ /* 0x000fe200078e00ff */
[----:B------:R-:W-:Y:S01]  /*1130*/  LOP3.LUT R96, RZ, R5, RZ, 0x33, !PT ;  /* 0x00000005ff607212 */ /* 0x000fe200078e33ff */
[----:B------:R-:W-:Y:S01]  /*1140*/  UIADD3 UR44, UR43, -UR44, URZ ;  /* 0x8000002c2b2c7290 */ /* 0x000fe2000fffe03f */
[----:B------:R-:W-:Y:S01]  /*1150*/  UMOV UR40, URZ ;  /* 0x0000003f00287c82 */ /* 0x000fe20008000000 */
[----:B0-----:R-:W-:Y:S01]  /*1160*/  VIADD R95, R95, 0xffffffff ;  /* 0xffffffff5f5f7836 */ /* 0x001fe20000000000 */
[----:B------:R-:W-:-:S09]  /*1170*/  UMOV UR41, URZ ;  /* 0x0000003f00297c82 */ /* 0x000fd20008000000 */
.L_x_158:
[----:B0-----:R-:W0:Y:S01]  /*1180*/  SHFL.IDX PT, R0, R94, RZ, 0x1f ;  /* 0x00001fff5e007589 */ /* 0x001e2200000e0000 */
[----:B-1----:R-:W1:Y:S01]  /*1190*/  S2UR UR7, SR_CgaCtaId ;  /* 0x00000000000779c3 */ /* 0x002e620000008800 */
[----:B------:R-:W-:Y:S01]  /*11a0*/  UMOV UR6, 0x400 ;  /* 0x0000040000067882 */ /* 0x000fe20000000000 */
[----:B0-----:R-:W-:Y:S01]  /*11b0*/  R2UR UR4, R0 ;  /* 0x00000000000472ca */ /* 0x001fe200000e0000 */
[----:B-1----:R-:W-:-:S12]  /*11c0*/  ULEA UR46, UR7, UR6, 0x18 ;  /* 0x00000006072e7291 */ /* 0x002fd8000f8ec03f */
[----:B------:R-:W-:-:S04]  /*11d0*/  ULEA.HI UR5, UR4, UR4, URZ, 0x1 ;  /* 0x0000000404057291 */ /* 0x000fc8000f8f083f */
[----:B------:R-:W-:-:S04]  /*11e0*/  ULOP3.LUT UR5, UR5, 0x7fffe, URZ, 0xc0, !UPT ;  /* 0x0007fffe05057892 */ /* 0x000fc8000f8ec03f */
[----:B------:R-:W-:-:S03]  /*11f0*/  UIADD3 UR5, UR4, -UR5, URZ ;  /* 0x8000000504057290 */ /* 0x000fc6000fffe03f */
[----:B------:R-:W-:Y:S01]  /*1200*/  ULDC UR4, c[0x0][0x28c] ;  /* 0x0000a30000047ab9 */ /* 0x000fe20000000800 */
[----:B------:R-:W-:Y:S01]  /*1210*/  ULEA UR5, UR5, UR46, 0xd ;  /* 0x0000002e05057291 */ /* 0x000fe2000f8e683f */
[----:B------:R-:W-:-:S03]  /*1220*/  ISETP.LT.AND P0, PT, RZ, UR4, PT ;  /* 0x00000004ff007c0c */ /* 0x000fc6000bf01270 */
[----:B------:R-:W-:-:S04]  /*1230*/  UIADD3 UR5, UR5, 0x100, URZ ;  /* 0x0000010005057890 */ /* 0x000fc8000fffe03f */
[----:B------:R-:W-:-:S04]  /*1240*/  USHF.R.U32.HI UR5, URZ, 0x4, UR5 ;  /* 0x000000043f057899 */ /* 0x000fc80008011605 */
[----:B------:R-:W-:-:S04]  /*1250*/  ULOP3.LUT UR5, UR5, 0x3fff, URZ, 0xc0, !UPT ;  /* 0x00003fff05057892 */ /* 0x000fc8000f8ec03f */
[----:B------:R-:W-:Y:S01]  /*1260*/  ULOP3.LUT UR45, UR5, 0x10000, URZ, 0xfc, !UPT ;  /* 0x00010000052d7892 */ /* 0x000fe2000f8efc3f */
[----:B--2345:R-:W-:Y:S11]  /*1270*/  @P0 BRA `(.L_x_13) ;  /* 0x0000000000400947 */ /* 0x03cff60003800000 */
[----:B------:R-:W-:Y:S01]  /*1280*/  MOV R0, 0x0 ;  /* 0x0000000000007802 */ /* 0x000fe20000000f00 */
[----:B------:R-:W-:Y:S01]  /*1290*/  ULDC.64 UR4, c[0x4][0x68] ;  /* 0x01001a0000047ab9 */ /* 0x000fe20000000a00 */
[----:B------:R-:W-:Y:S01]  /*12a0*/  ULDC.64 UR6, c[0x4][0x8] ;  /* 0x0100020000067ab9 */ /* 0x000fe20000000a00 */
[----:B------:R-:W-:Y:S01]  /*12b0*/  IMAD.U32 R4, RZ, RZ, UR4 ;  /* 0x00000004ff047e24 */ /* 0x000fe2000f8e00ff */
[----:B------:R0:W1:Y:S01]  /*12c0*/  LDC.64 R14, c[0x4][R0] ;  /* 0x01000000000e7b82 */ /* 0x0000620000000a00 */
[----:B------:R-:W-:Y:S01]  /*12d0*/  IMAD.U32 R5, RZ, RZ, UR5 ;  /* 0x00000005ff057e24 */ /* 0x000fe2000f8e00ff */
[----:B------:R-:W-:Y:S01]  /*12e0*/  ULDC.64 UR4, c[0x4][0x70] ;  /* 0x01001c0000047ab9 */ /* 0x000fe20000000a00 */
[----:B------:R-:W-:Y:S02]  /*12f0*/  IMAD.U32 R10, RZ, RZ, UR6 ;  /* 0x00000006ff0a7e24 */ /* 0x000fe4000f8e00ff */
[----:B------:R-:W-:Y:S02]  /*1300*/  IMAD.U32 R6, RZ, RZ, UR4 ;  /* 0x00000004ff067e24 */ /* 0x000fe4000f8e00ff */
[----:B------:R-:W-:-:S02]  /*1310*/  IMAD.U32 R7, RZ, RZ, UR5 ;  /* 0x00000005ff077e24 */ /* 0x000fc4000f8e00ff */
[----:B------:R-:W-:Y:S02]  /*1320*/  IMAD.U32 R11, RZ, RZ, UR7 ;  /* 0x00000007ff0b7e24 */ /* 0x000fe4000f8e00ff */
[----:B------:R-:W-:Y:S02]  /*1330*/  IMAD.MOV.U32 R8, RZ, RZ, 0x1e1 ;  /* 0x000001e1ff087424 */ /* 0x000fe400078e00ff */
[----:B------:R-:W-:Y:S02]  /*1340*/  IMAD.MOV.U32 R12, RZ, RZ, 0x1 ;  /* 0x00000001ff0c7424 */ /* 0x000fe400078e00ff */
[----:B0-----:R-:W-:-:S07]  /*1350*/  IMAD.MOV.U32 R13, RZ, RZ, RZ ;  /* 0x000000ffff0d7224 */ /* 0x001fce00078e00ff */
[----:B------:R-:W-:-:S07]  /*1360*/  LEPC R20, `(.L_x_13) ;  /* 0x000000001014794e */ /* 0x000fce0000000000 */
[----:B-1---5:R-:W-:Y:S05]  /*1370*/  CALL.ABS.NOINC R14 ;  /* 0x000000000e007343 */ /* 0x022fea0003c00000 */
.L_x_13:
[----:B------:R-:W-:-:S13]  /*1380*/  ISETP.NE.AND P0, PT, R98, 0x3, PT ;  /* 0x000000036200780c */ /* 0x000fda0003f05270 */
[----:B------:R-:W-:Y:S05]  /*1390*/  @!P0 BRA `(.L_x_14) ;  /* 0x0000000000048947 */ /* 0x000fea0003800000 */
[----:B------:R-:W-:Y:S01]  /*13a0*/  BPT.TRAP 0x1 ;  /* 0x000000040000795c */ /* 0x000fe20000300000 */
.L_x_14:
[----:B------:R-:W-:Y:S02]  /*13b0*/  IMAD.U32 R3, RZ, RZ, UR41 ;  /* 0x00000029ff037e24 */ /* 0x000fe4000f8e00ff */
[----:B------:R-:W-:-:S03]  /*13c0*/  IMAD.U32 R0, RZ, RZ, UR40 ;  /* 0x00000028ff007e24 */ /* 0x000fc6000f8e00ff */
[----:B------:R-:W-:Y:S02]  /*13d0*/  LEA R3, R3, UR46, 0x3 ;  /* 0x0000002e03037c11 */ /* 0x000fe4000f8e18ff */
[----:B------:R-:W-:-:S04]  /*13e0*/  SHF.L.U32 R0, R0, 0x1f, RZ ;  /* 0x0000001f00007819 */ /* 0x000fc800000006ff */
[----:B------:R0:W1:Y:S01]  /*13f0*/  SYNCS.PHASECHK.TRANS64.TRYWAIT P1, [R3+URZ], R0 ;  /* 0x00000000030075a7 */ /* 0x000062000802017f */
[----:B------:R-:W-:Y:S05]  /*1400*/  @!P0 BRA `(.L_x_15) ;  /* 0x0000000000048947 */ /* 0x000fea0003800000 */
[----:B------:R-:W-:Y:S01]  /*1410*/  BPT.TRAP 0x1 ;  /* 0x000000040000795c */ /* 0x000fe20000300000 */
.L_x_15:
[----:B------:R-:W-:-:S05]  /*1420*/  IMAD.U32 R4, RZ, RZ, UR44 ;  /* 0x0000002cff047e24 */ /* 0x000fca000f8e00ff */
[----:B------:R-:W-:Y:S01]  /*1430*/  ISETP.GE.AND P2, PT, R4, 0x1, PT ;  /* 0x000000010400780c */ /* 0x000fe20003f46270 */
[----:B-1----:R-:W-:-:S12]  /*1440*/  @P1 BRA `(.L_x_16) ;  /* 0x0000000000081947 */ /* 0x002fd80003800000 */
[----:B------:R-:W1:Y:S02]  /*1450*/  SYNCS.PHASECHK.TRANS64.TRYWAIT P1, [R3+URZ], R0 ;  /* 0x00000000030075a7 */ /* 0x000e64000802017f */
[----:B-1----:R-:W-:Y:S05]  /*1460*/  @!P1 BRA `(.L_x_17) ;  /* 0x0000006400349947 */ /* 0x002fea0003800000 */
.L_x_16:
[----:B------:R-:W-:Y:S05]  /*1470*/  WARPSYNC.ALL ;  /* 0x0000000000007948 */ /* 0x000fea0003800000 */
[----:B------:R-:W-:Y:S01]  /*1480*/  UIADD3 UR4, UR46, 0x8100, URZ ;  /* 0x000081002e047890 */ /* 0x000fe2000fffe03f */
[----:B------:R-:W-:Y:S01]  /*1490*/  WARPGROUP.ARRIVE ;  /* 0x00000000000079c5 */ /* 0x000fe20000000000 */
[----:B------:R-:W-:Y:S02]  /*14a0*/  ULEA UR5, UR41, UR45, 0xa ;  /* 0x0000002d29057291 */ /* 0x000fe4000f8e503f */
[----:B------:R-:W-:Y:S01]  /*14b0*/  USHF.R.U32.HI UR4, URZ, 0x4, UR4 ;  /* 0x000000043f047899 */ /* 0x000fe20008011604 */
[----:B------:R-:W-:Y:S01]  /*14c0*/  UMOV UR9, 0x40000040 ;  /* 0x4000004000097882 */ /* 0x000fe20000000000 */
[----:B------:R-:W-:-:S02]  /*14d0*/  UMOV UR11, 0x40000040 ;  /* 0x40000040000b7882 */ /* 0x000fc40000000000 */
[----:B------:R-:W-:Y:S01]  /*14e0*/  ULOP3.LUT UR4, UR4, 0x3fff, URZ, 0xc0, !UPT ;  /* 0x00003fff04047892 */ /* 0x000fe2000f8ec03f */
[----:B------:R-:W-:-:S03]  /*14f0*/  UMOV UR8, UR5 ;  /* 0x0000000500087c82 */ /* 0x000fc60008000000 */
[----:B------:R-:W-:-:S04]  /*1500*/  ULOP3.LUT UR4, UR4, 0x10000, URZ, 0xfc, !UPT ;  /* 0x0001000004047892 */ /* 0x000fc8000f8efc3f */
[----:B------:R-:W-:-:S07]  /*1510*/  ULEA UR6, UR41, UR4, 0xa ;  /* 0x0000000429067291 */ /* 0x000fce000f8e503f */
[----:B------:R-:W-:Y:S02]  /*1520*/  UMOV UR10, UR6 ;  /* 0x00000006000a7c82 */ /* 0x000fe40008000000 */
[----:B------:R-:W-:Y:S01]  /*1530*/  HGMMA.64x128x16.F32 R24, gdesc[UR8], RZ, !UPT, gsb0 ;  /* 0x01e00000081879f0 */ /* 0x000fe2000c0008ff */
[----:B------:R-:W-:Y:S02]  /*1540*/  UIADD3 UR8, UR5, 0x2, URZ ;  /* 0x0000000205087890 */ /* 0x000fe4000fffe03f */
[----:B------:R-:W-:Y:S01]  /*1550*/  UIADD3 UR10, UR6, 0x2, URZ ;  /* 0x00000002060a7890 */ /* 0x000fe2000fffe03f */
[----:B------:R-:W-:Y:S01]  /*1560*/  UMOV UR9, 0x40000040 ;  /* 0x4000004000097882 */ /* 0x000fe20000000000 */
[----:B------:R-:W-:Y:S01]  /*1570*/  UMOV UR11, 0x40000040 ;  /* 0x40000040000b7882 */ /* 0x000fe20000000000 */
[----:B------:R-:W-:Y:S02]  /*1580*/  WARPGROUP.DEPBAR.LE gsb0, 0x0 ;  /* 0x00008000000079c5 */ /* 0x000fe40000010000 */
[----:B------:R-:W-:-:S06]  /*1590*/  WARPGROUP.ARRIVE ;  /* 0x00000000000079c5 */ /* 0x000fcc0000000000 */
[----:B------:R-:W-:Y:S01]  /*15a0*/  HGMMA.64x128x16.F32 R24, gdesc[UR8], R24, gsb0 ;  /* 0x01e00000081879f0 */ /* 0x000fe20008000818 */
        /* <DEDUP_REMOVED lines=13> */
[----:B------:R-:W-:Y:S03]  /*1680*/  HGMMA.64x128x16.F32 R24, gdesc[UR8], R24, gsb0 ;  /* 0x01e00000081879f0 */ /* 0x000fe60008000818 */
[----:B------:R-:W-:Y:S02]  /*1690*/  WARPGROUP.DEPBAR.LE gsb0, 0x0 ;  /* 0x00008000000079c5 */ /* 0x000fe40000010000 */
[----:B------:R-:W-:Y:S05]  /*16a0*/  @!P2 BRA `(.L_x_18) ;  /* 0x00000004001ca947 */ /* 0x000fea0003800000 */
[----:B------:R-:W-:Y:S01]  /*16b0*/  UIADD3 UR5, UR41, 0x1, URZ ;  /* 0x0000000129057890 */ /* 0x000fe2000fffe03f */
[----:B01----:R-:W-:-:S03]  /*16c0*/  IMAD.U32 R0, RZ, RZ, UR44 ;  /* 0x0000002cff007e24 */ /* 0x003fc6000f8e00ff */
[----:B------:R-:W-:-:S04]  /*16d0*/  UISETP.NE.AND UP0, UPT, UR5, 0x2, UPT ;  /* 0x000000020500788c */ /* 0x000fc8000bf05270 */
[----:B------:R-:W-:Y:S02]  /*16e0*/  USEL UR6, URZ, 0x1, UP0 ;  /* 0x000000013f067887 */ /* 0x000fe40008000000 */
[----:B------:R-:W-:Y:S02]  /*16f0*/  USEL UR5, UR5, URZ, UP0 ;  /* 0x0000003f05057287 */ /* 0x000fe40008000000 */
[----:B------:R-:W-:-:S06]  /*1700*/  ULOP3.LUT UR6, UR40, UR6, URZ, 0x3c, !UPT ;  /* 0x0000000628067292 */ /* 0x000fcc000f8e3c3f */
[----:B------:R-:W-:Y:S01]  /*1710*/  IMAD.U32 R5, RZ, RZ, UR6 ;  /* 0x00000006ff057e24 */ /* 0x000fe2000f8e00ff */
[----:B------:R-:W-:-:S06]  /*1720*/  UMOV UR6, UR41 ;  /* 0x0000002900067c82 */ /* 0x000fcc0008000000 */
.L_x_25:
[----:B01----:R-:W-:Y:S05]  /*1730*/  @!P0 BRA `(.L_x_19) ;  /* 0x0000000000048947 */ /* 0x003fea0003800000 */
[----:B------:R-:W-:Y:S01]  /*1740*/  BPT.TRAP 0x1 ;  /* 0x000000040000795c */ /* 0x000fe20000300000 */
.L_x_19:
[----:B------:R-:W0:Y:S01]  /*1750*/  S2UR UR8, SR_CgaCtaId ;  /* 0x00000000000879c3 */ /* 0x000e220000008800 */
[----:B------:R-:W-:Y:S01]  /*1760*/  UMOV UR7, 0x400 ;  /* 0x0000040000077882 */ /* 0x000fe20000000000 */
[----:B------:R-:W-:Y:S01]  /*1770*/  SHF.L.U32 R3, R5, 0x1f, RZ ;  /* 0x0000001f05037819 */ /* 0x000fe200000006ff */
[----:B0-----:R-:W-:-:S04]  /*1780*/  ULEA UR13, UR8, UR7, 0x18 ;  /* 0x00000007080d7291 */ /* 0x001fc8000f8ec03f */
[----:B------:R-:W-:-:S09]  /*1790*/  ULEA UR7, UR5, UR13, 0x3 ;  /* 0x0000000d05077291 */ /* 0x000fd2000f8e183f */
[----:B------:R0:W1:Y:S01]  /*17a0*/  SYNCS.PHASECHK.TRANS64.TRYWAIT P1, [UR7], R3 ;  /* 0x00000003ff0075a7 */ /* 0x0000620008020147 */
[----:B------:R-:W-:Y:S05]  /*17b0*/  @!P0 BRA `(.L_x_20) ;  /* 0x0000000000048947 */ /* 0x000fea0003800000 */
[----:B------:R-:W-:Y:S01]  /*17c0*/  BPT.TRAP 0x1 ;  /* 0x000000040000795c */ /* 0x000fe20000300000 */
.L_x_20:
[----:B-1----:R-:W-:Y:S05]  /*17d0*/  @P1 BRA `(.L_x_21) ;  /* 0x0000000000081947 */ /* 0x002fea0003800000 */
[----:B------:R-:W1:Y:S02]  /*17e0*/  SYNCS.PHASECHK.TRANS64.TRYWAIT P1, [UR7], R3 ;  /* 0x00000003ff0075a7 */ /* 0x000e640008020147 */
[----:B-1----:R-:W-:Y:S05]  /*17f0*/  @!P1 BRA `(.L_x_22) ;  /* 0x0000006000649947 */ /* 0x002fea0003800000 */
.L_x_21:
[----:B------:R-:W-:Y:S01]  /*1800*/  ULEA UR7, UR5, UR45, 0xa ;  /* 0x0000002d05077291 */ /* 0x000fe2000f8e503f */
[----:B------:R-:W-:Y:S01]  /*1810*/  WARPGROUP.ARRIVE ;  /* 0x00000000000079c5 */ /* 0x000fe20000000000 */
[----:B------:R-:W-:Y:S01]  /*1820*/  ULEA UR12, UR5, UR4, 0xa ;  /* 0x00000004050c7291 */ /* 0x000fe2000f8e503f */
[----:B------:R-:W-:Y:S01]  /*1830*/  UMOV UR9, 0x40000040 ;  /* 0x4000004000097882 */ /* 0x000fe20000000000 */
[----:B------:R-:W-:-:S03]  /*1840*/  UMOV UR11, 0x40000040 ;  /* 0x40000040000b7882 */ /* 0x000fc60000000000 */
[----:B------:R-:W-:Y:S02]  /*1850*/  UMOV UR8, UR7 ;  /* 0x0000000700087c82 */ /* 0x000fe40008000000 */
[----:B------:R-:W-:Y:S02]  /*1860*/  UMOV UR10, UR12 ;  /* 0x0000000c000a7c82 */ /* 0x000fe40008000000 */
[----:B------:R-:W-:Y:S01]  /*1870*/  HGMMA.64x128x16.F32 R24, gdesc[UR8], R24, gsb0 ;  /* 0x01e00000081879f0 */ /* 0x000fe20008000818 */
[----:B------:R-:W-:Y:S02]  /*1880*/  UIADD3 UR8, UR7, 0x2, URZ ;  /* 0x0000000207087890 */ /* 0x000fe4000fffe03f */
[----:B------:R-:W-:Y:S01]  /*1890*/  UIADD3 UR10, UR12, 0x2, URZ ;  /* 0x000000020c0a7890 */ /* 0x000fe2000fffe03f */
[----:B------:R-:W-:Y:S01]  /*18a0*/  UMOV UR9, 0x40000040 ;  /* 0x4000004000097882 */ /* 0x000fe20000000000 */
[----:B------:R-:W-:Y:S01]  /*18b0*/  UMOV UR11, 0x40000040 ;  /* 0x40000040000b7882 */ /* 0x000fe20000000000 */
[----:B------:R-:W-:-:S02]  /*18c0*/  WARPGROUP.DEPBAR.LE gsb0, 0x0 ;  /* 0x00008000000079c5 */ /* 0x000fc40000010000 */
        /* <DEDUP_REMOVED lines=18> */
[----:B------:R-:W-:Y:S01]  /*19f0*/  BPT.TRAP 0x1 ;  /* 0x000000040000795c */ /* 0x000fe20000300000 */
.L_x_23:
[----:B------:R-:W-:Y:S01]  /*1a00*/  ULEA UR7, UR6, UR13, 0x3 ;  /* 0x0000000d06077291 */ /* 0x000fe2000f8e183f */
[----:B------:R-:W-:-:S03]  /*1a10*/  ISETP.GT.U32.AND P1, PT, R18, 0x1, PT ;  /* 0x000000011200780c */ /* 0x000fc60003f24070 */
[----:B------:R-:W-:-:S04]  /*1a20*/  UIADD3 UR7, UR7, 0x10, URZ ;  /* 0x0000001007077890 */ /* 0x000fc8000fffe03f */
[----:B------:R-:W-:-:S09]  /*1a30*/  UPRMT UR7, URZ, 0x654, UR7 ;  /* 0x000006543f077896 */ /* 0x000fd20008000007 */
[----:B------:R-:W-:Y:S01]  /*1a40*/  SYNCS.ARRIVE.TRANS64.RED.A1T0 RZ, [UR7], RZ ;  /* 0x000000ffffff79a7 */ /* 0x000fe20008100407 */
[----:B------:R-:W-:Y:S05]  /*1a50*/  @P1 BRA `(.L_x_24) ;  /* 0x0000000000041947 */ /* 0x000fea0003800000 */
[----:B------:R-:W-:Y:S01]  /*1a60*/  BPT.TRAP 0x1 ;  /* 0x000000040000795c */ /* 0x000fe20000300000 */
.L_x_24:
[----:B------:R-:W-:Y:S01]  /*1a70*/  UIADD3 UR5, UR5, 0x1, URZ ;  /* 0x0000000105057890 */ /* 0x000fe2000fffe03f */
[C---:B------:R-:W-:Y:S01]  /*1a80*/  ISETP.GT.AND P1, PT, R0.reuse, 0x1, PT ;  /* 0x000000010000780c */ /* 0x040fe20003f24270 */
[----:B------:R-:W-:Y:S01]  /*1a90*/  UIADD3 UR6, UR6, 0x1, URZ ;  /* 0x0000000106067890 */ /* 0x000fe2000fffe03f */
[----:B------:R-:W-:Y:S01]  /*1aa0*/  VIADD R0, R0, 0xffffffff ;  /* 0xffffffff00007836 */ /* 0x000fe20000000000 */
[----:B------:R-:W-:Y:S02]  /*1ab0*/  UISETP.NE.AND UP0, UPT, UR5, 0x2, UPT ;  /* 0x000000020500788c */ /* 0x000fe4000bf05270 */
[----:B------:R-:W-:Y:S02]  /*1ac0*/  UISETP.NE.AND UP1, UPT, UR6, 0x2, UPT ;  /* 0x000000020600788c */ /* 0x000fe4000bf25270 */
[----:B------:R-:W-:Y:S02]  /*1ad0*/  USEL UR7, URZ, 0x1, UP0 ;  /* 0x000000013f077887 */ /* 0x000fe40008000000 */
[----:B------:R-:W-:-:S02]  /*1ae0*/  USEL UR5, UR5, URZ, UP0 ;  /* 0x0000003f05057287 */ /* 0x000fc40008000000 */
[----:B------:R-:W-:Y:S02]  /*1af0*/  USEL UR6, UR6, URZ, UP1 ;  /* 0x0000003f06067287 */ /* 0x000fe40008800000 */
[----:B------:R-:W-:Y:S01]  /*1b00*/  LOP3.LUT R5, R5, UR7, RZ, 0x3c, !PT ;  /* 0x0000000705057c12 */ /* 0x000fe2000f8e3cff */
[----:B------:R-:W-:Y:S09]  /*1b10*/  @P1 BRA `(.L_x_25) ;  /* 0xfffffffc00041947 */ /* 0x000ff2000383ffff */
.L_x_18:
[----:B01----:R-:W0:Y:S02]  /*1b20*/  LDC R0, c[0x0][0x28c] ;  /* 0x0000a300ff007b82 */ /* 0x003e240000000800 */
[----:B0-----:R-:W-:-:S13]  /*1b30*/  ISETP.GE.AND P1, PT, R0, 0x1, PT ;  /* 0x000000010000780c */ /* 0x001fda0003f26270 */
[----:B------:R-:W-:Y:S05]  /*1b40*/  @!P1 BRA `(.L_x_26) ;  /* 0x0000000000389947 */ /* 0x000fea0003800000 */
[----:B------:R-:W-:Y:S05]  /*1b50*/  @!P0 BRA `(.L_x_27) ;  /* 0x0000000000048947 */ /* 0x000fea0003800000 */
[----:B------:R-:W-:Y:S01]  /*1b60*/  BPT.TRAP 0x1 ;  /* 0x000000040000795c */ /* 0x000fe20000300000 */
.L_x_27:
[----:B------:R-:W0:Y:S01]  /*1b70*/  S2UR UR6, SR_CgaCtaId ;  /* 0x00000000000679c3 */ /* 0x000e220000008800 */
[----:B------:R-:W-:Y:S01]  /*1b80*/  UIADD3 UR4, UR44, UR41, URZ ;  /* 0x000000292c047290 */ /* 0x000fe2000fffe03f */
[----:B------:R-:W-:Y:S01]  /*1b90*/  ISETP.GT.U32.AND P0, PT, R18, 0x1, PT ;  /* 0x000000011200780c */ /* 0x000fe20003f04070 */
[----:B------:R-:W-:Y:S02]  /*1ba0*/  UMOV UR5, 0x400 ;  /* 0x0000040000057882 */ /* 0x000fe40000000000 */
[----:B------:R-:W-:-:S04]  /*1bb0*/  USHF.L.U32 UR4, UR4, 0x3, URZ ;  /* 0x0000000304047899 */ /* 0x000fc8000800063f */
[----:B------:R-:W-:Y:S02]  /*1bc0*/  ULOP3.LUT UR4, UR4, 0x8, URZ, 0xc0, !UPT ;  /* 0x0000000804047892 */ /* 0x000fe4000f8ec03f */
[----:B0-----:R-:W-:-:S04]  /*1bd0*/  ULEA UR5, UR6, UR5, 0x18 ;  /* 0x0000000506057291 */ /* 0x001fc8000f8ec03f */
[----:B------:R-:W-:-:S04]  /*1be0*/  UIADD3 UR4, UR5, 0x10, UR4 ;  /* 0x0000001005047890 */ /* 0x000fc8000fffe004 */
[----:B------:R-:W-:-:S09]  /*1bf0*/  UPRMT UR4, URZ, 0x654, UR4 ;  /* 0x000006543f047896 */ /* 0x000fd20008000004 */
[----:B------:R-:W-:Y:S01]  /*1c00*/  SYNCS.ARRIVE.TRANS64.RED.A1T0 RZ, [UR4], RZ ;  /* 0x000000ffffff79a7 */ /* 0x000fe20008100404 */
[----:B------:R-:W-:Y:S05]  /*1c10*/  @P0 BRA `(.L_x_26) ;  /* 0x0000000000040947 */ /* 0x000fea0003800000 */
[----:B------:R-:W-:Y:S01]  /*1c20*/  BPT.TRAP 0x1 ;  /* 0x000000040000795c */ /* 0x000fe20000300000 */
.L_x_26:
[----:B------:R-:W-:Y:S01]  /*1c30*/  IMAD.SHL.U32 R6, R100, 0x80, RZ ;  /* 0x0000008064067824 */ /* 0x000fe200078e00ff */
[----:B------:R-:W-:Y:S01]  /*1c40*/  ULDC UR6, c[0x0][0x288] ;  /* 0x0000a20000067ab9 */ /* 0x000fe20000000800 */
[----:B------:R-:W-:Y:S01]  /*1c50*/  SHF.R.S32.HI R11, RZ, 0x1f, R99 ;  /* 0x0000001fff0b7819 */ /* 0x000fe20000011463 */
[C---:B------:R-:W-:Y:S01]  /*1c60*/  IMAD.SHL.U32 R10, R101.reuse, 0x80, RZ ;  /* 0x00000080650a7824 */ /* 0x040fe200078e00ff */
[----:B------:R-:W-:Y:S01]  /*1c70*/  ULDC.64 UR4, c[0x0][0x5d0] ;  /* 0x0001740000047ab9 */ /* 0x000fe20000000a00 */
[C---:B------:R-:W-:Y:S01]  /*1c80*/  LOP3.LUT R8, R6.reuse, 0x6, R93, 0xf8, !PT ;  /* 0x0000000606087812 */ /* 0x040fe200078ef85d */
[----:B------:R-:W-:Y:S01]  /*1c90*/  IMAD.WIDE R100, R101, 0x80, R22 ;  /* 0x0000008065647825 */ /* 0x000fe200078e0216 */
[----:B------:R-:W-:Y:S01]  /*1ca0*/  ISETP.GE.AND P0, PT, R6, UR6, PT ;  /* 0x0000000606007c0c */ /* 0x000fe2000bf06270 */
[----:B------:R-:W-:Y:S01]  /*1cb0*/  ULDC UR6, c[0x0][0x284] ;  /* 0x0000a10000067ab9 */ /* 0x000fe20000000800 */
[----:B------:R-:W-:Y:S01]  /*1cc0*/  SHF.R.S32.HI R9, RZ, 0x1f, R8 ;  /* 0x0000001fff097819 */ /* 0x000fe20000011408 */
[----:B------:R-:W-:Y:S01]  /*1cd0*/  IMAD R0, R11, UR4, RZ ;  /* 0x000000040b007c24 */ /* 0x000fe2000f8e02ff */
[----:B------:R-:W-:-:S03]  /*1ce0*/  ISETP.GE.OR P0, PT, R10, UR6, P0 ;  /* 0x000000060a007c0c */ /* 0x000fc60008706670 */
[C---:B------:R-:W-:Y:S02]  /*1cf0*/  IMAD R3, R99.reuse, UR5, R0 ;  /* 0x0000000563037c24 */ /* 0x040fe4000f8e0200 */
[----:B------:R-:W-:Y:S01]  /*1d00*/  IMAD.WIDE.U32 R4, R99, UR4, R8 ;  /* 0x0000000463047c25 */ /* 0x000fe2000f8e0008 */
[----:B------:R-:W-:-:S03]  /*1d10*/  ULDC.64 UR4, c[0x0][0x5c8] ;  /* 0x0001720000047ab9 */ /* 0x000fc60000000a00 */
[----:B------:R-:W-:Y:S02]  /*1d20*/  IMAD R7, R101, UR4, RZ ;  /* 0x0000000465077c24 */ /* 0x000fe4000f8e02ff */
[----:B------:R-:W-:Y:S02]  /*1d30*/  IMAD.IADD R5, R5, 0x1, R3 ;  /* 0x0000000105057824 */ /* 0x000fe400078e0203 */
[C---:B------:R-:W-:Y:S02]  /*1d40*/  IMAD R7, R100.reuse, UR5, R7 ;  /* 0x0000000564077c24 */ /* 0x040fe4000f8e0207 */
[----:B------:R-:W-:-:S04]  /*1d50*/  IMAD.WIDE.U32 R102, R100, UR4, R4 ;  /* 0x0000000464667c25 */ /* 0x000fc8000f8e0004 */
[----:B------:R-:W-:Y:S01]  /*1d60*/  IMAD.MOV.U32 R0, RZ, RZ, -0x1 ;  /* 0xffffffffff007424 */ /* 0x000fe200078e00ff */
[----:B------:R-:W-:Y:S06]  /*1d70*/  @P0 BRA `(.L_x_28) ;  /* 0x00000040001c0947 */ /* 0x000fec0003800000 */
[----:B-----5:R-:W-:Y:S01]  /*1d80*/  FSETP.NEU.AND P0, PT, R88, RZ, PT ;  /* 0x000000ff5800720b */ /* 0x020fe20003f0d000 */
[----:B------:R-:W-:Y:S01]  /*1d90*/  IMAD.IADD R4, R89, 0x1, -R6 ;  /* 0x0000000159047824 */ /* 0x000fe200078e0a06 */
[----:B------:R-:W-:Y:S01]  /*1da0*/  BSSY B0, `(.L_x_28) ;  /* 0x0000404000007945 */ /* 0x000fe20003800000 */
[----:B------:R-:W-:Y:S02]  /*1db0*/  IMAD.IADD R3, R97, 0x1, -R10 ;  /* 0x0000000161037824 */ /* 0x000fe400078e0a0a */
[----:B------:R-:W-:Y:S01]  /*1dc0*/  IMAD.IADD R113, R103, 0x1, R7 ;  /* 0x0000000167717824 */ /* 0x000fe200078e0207 */
[----:B------:R-:W-:-:S04]  /*1dd0*/  ISETP.GT.AND P2, PT, R4, RZ, PT ;  /* 0x000000ff0400720c */ /* 0x000fc80003f44270 */
[----:B------:R-:W-:-:S03]  /*1de0*/  ISETP.GT.AND P1, PT, R3, RZ, P2 ;  /* 0x000000ff0300720c */ /* 0x000fc60001724270 */
[----:B------:R-:W-:Y:S10]  /*1df0*/  @!P0 BRA `(.L_x_29) ;  /* 0x0000002c00288947 */ /* 0x000ff40003800000 */
[----:B------:R-:W0:Y:S01]  /*1e00*/  LDC.64 R106, c[0x0][0x5b8] ;  /* 0x00016e00ff6a7b82 */ /* 0x000e220000000a00 */
[----:B------:R-:W-:-:S07]  /*1e10*/  ULDC.64 UR4, c[0x0][0x5c0] ;  /* 0x0001700000047ab9 */ /* 0x000fce0000000a00 */
[----:B------:R-:W1:Y:S08]  /*1e20*/  LDC.64 R108, c[0x0][0x5b0] ;  /* 0x00016c00ff6c7b82 */ /* 0x000e700000000a00 */
[----:B------:R-:W2:Y:S01]  /*1e30*/  LDC.64 R110, c[0x0][0x5a8] ;  /* 0x00016a00ff6e7b82 */ /* 0x000ea20000000a00 */
[-C--:B0-----:R-:W-:Y:S02]  /*1e40*/  IMAD R6, R11, R106.reuse, RZ ;  /* 0x0000006a0b067224 */ /* 0x081fe400078e02ff */
[----:B------:R-:W-:-:S04]  /*1e50*/  IMAD.WIDE.U32 R104, R99, R106, R8 ;  /* 0x0000006a63687225 */ /* 0x000fc800078e0008 */
[----:B------:R-:W-:Y:S02]  /*1e60*/  IMAD R103, R99, R107, R6 ;  /* 0x0000006b63677224 */ /* 0x000fe400078e0206 */
[-C--:B-1----:R-:W-:Y:S02]  /*1e70*/  IMAD R5, R101, R108.reuse, RZ ;  /* 0x0000006c65057224 */ /* 0x082fe400078e02ff */
[----:B------:R-:W-:Y:S02]  /*1e80*/  IMAD.IADD R13, R105, 0x1, R103 ;  /* 0x00000001690d7824 */ /* 0x000fe400078e0267 */
[----:B------:R-:W-:Y:S02]  /*1e90*/  IMAD.MOV.U32 R12, RZ, RZ, R104 ;  /* 0x000000ffff0c7224 */ /* 0x000fe400078e0068 */
[C---:B------:R-:W-:Y:S02]  /*1ea0*/  IMAD R107, R100.reuse, R109, R5 ;  /* 0x0000006d646b7224 */ /* 0x040fe400078e0205 */
[----:B------:R-:W-:-:S04]  /*1eb0*/  IMAD.WIDE.U32 R6, R100, R108, R12 ;  /* 0x0000006c64067225 */ /* 0x000fc800078e000c */
[----:B------:R-:W-:Y:S01]  /*1ec0*/  IMAD.IADD R5, R7, 0x1, R107 ;  /* 0x0000000107057824 */ /* 0x000fe200078e026b */
[----:B--2---:R-:W-:-:S04]  /*1ed0*/  LEA R14, P0, R6, R110, 0x1 ;  /* 0x0000006e060e7211 */ /* 0x004fc800078008ff */
[----:B------:R-:W-:-:S05]  /*1ee0*/  LEA.HI.X R15, R6, R111, R5, 0x1, P0 ;  /* 0x0000006f060f7211 */ /* 0x000fca00000f0c05 */
[----:B------:R0:W2:Y:S01]  /*1ef0*/  @P1 LDG.E.LTC128B.U16 R5, desc[UR38][R14.64] ;  /* 0x000000260e051981 */ /* 0x0000a2000c1e1520 */
[----:B------:R-:W-:Y:S01]  /*1f00*/  LEA R10, P0, R102, UR4, 0x1 ;  /* 0x00000004660a7c11 */ /* 0x000fe2000f8008ff */
[----:B------:R-:W-:Y:S01]  /*1f10*/  IMAD.WIDE.U32 R6, R100, R108, R8 ;  /* 0x0000006c64067225 */ /* 0x000fe200078e0008 */
[----:B------:R-:W-:Y:S03]  /*1f20*/  BSSY B1, `(.L_x_30) ;  /* 0x0000012000017945 */ /* 0x000fe60003800000 */
[----:B------:R-:W-:Y:S02]  /*1f30*/  IMAD.IADD R7, R107, 0x1, R7 ;  /* 0x000000016b077824 */ /* 0x000fe400078e0207 */
[----:B------:R-:W-:Y:S01]  /*1f40*/  IMAD.WIDE.U32 R20, R99, R106, R6 ;  /* 0x0000006a63147225 */ /* 0x000fe200078e0006 */
[----:B0-----:R-:W-:-:S03]  /*1f50*/  SHF.L.U64.HI R15, R108, 0x3, R109 ;  /* 0x000000036c0f7819 */ /* 0x001fc6000001026d */
[----:B------:R-:W-:Y:S01]  /*1f60*/  IMAD.IADD R7, R103, 0x1, R21 ;  /* 0x0000000167077824 */ /* 0x000fe200078e0215 */
[----:B------:R-:W-:Y:S01]  /*1f70*/  LEA R6, P4, R20, R110, 0x1 ;  /* 0x0000006e14067211 */ /* 0x000fe200078808ff */
[----:B------:R-:W-:-:S03]  /*1f80*/  IMAD.SHL.U32 R14, R108, 0x8, RZ ;  /* 0x000000086c0e7824 */ /* 0x000fc600078e00ff */
[----:B------:R-:W-:Y:S01]  /*1f90*/  LEA.HI.X R7, R20, R111, R7, 0x1, P4 ;  /* 0x0000006f14077211 */ /* 0x000fe200020f0c07 */
[----:B--2---:R-:W-:-:S05]  /*1fa0*/  HADD2.F32 R11, -RZ, R5.H0_H0 ;  /* 0x20000005ff0b7230 */ /* 0x004fca0000004100 */
[----:B------:R-:W-:-:S04]  /*1fb0*/  FMUL R11, R11, R88 ;  /* 0x000000580b0b7220 */ /* 0x000fc80000400000 */
[----:B------:R-:W-:Y:S01]  /*1fc0*/  FFMA R24, R24, R19, R11 ;  /* 0x0000001318187223 */ /* 0x000fe2000000000b */
[----:B------:R-:W-:Y:S02]  /*1fd0*/  LEA.HI.X R11, R102, UR5, R113, 0x1, P0 ;  /* 0x00000005660b7c11 */ /* 0x000fe400080f0c71 */
[----:B------:R-:W-:Y:S02]  /*1fe0*/  ISETP.GT.AND P0, PT, R4, 0x1, PT ;  /* 0x000000010400780c */ /* 0x000fe40003f04270 */
[----:B------:R-:W-:Y:S02]  /*1ff0*/  F2FP.F16.F32.PACK_AB R24, RZ, R24 ;  /* 0x00000018ff18723e */ /* 0x000fe400000000ff */
[----:B------:R-:W-:-:S03]  /*2000*/  ISETP.GT.AND P3, PT, R3, RZ, P0 ;  /* 0x000000ff0300720c */ /* 0x000fc60000764270 */
[----:B------:R0:W-:Y:S10]  /*2010*/  @P1 STG.E.U16 desc[UR38][R10.64], R24 ;  /* 0x000000180a001986 */ /* 0x0001f4000c101526 */
[----:B------:R-:W-:Y:S05]  /*2020*/  @!P3 BRA `(.L_x_31) ;  /* 0x000000000004b947 */ /* 0x000fea0003800000 */
[----:B------:R1:W5:Y:S02]  /*2030*/  LDG.E.LTC128B.U16 R5, desc[UR38][R6.64+0x2] ;  /* 0x0000022606057981 */ /* 0x000364000c1e1520 */
.L_x_31:
[----:B------:R-:W-:Y:S05]  /*2040*/  BSYNC B1 ;  /* 0x0000000000017941 */ /* 0x000fea0003800000 */
.L_x_30:
[----:B-----5:R-:W-:Y:S01]  /*2050*/  HADD2.F32 R101, -RZ, R5.H0_H0 ;  /* 0x20000005ff657230 */ /* 0x020fe20000004100 */
[----:B------:R-:W-:Y:S01]  /*2060*/  ISETP.GT.AND P2, PT, R3, 0x8, P2 ;  /* 0x000000080300780c */ /* 0x000fe20001744270 */
[----:B------:R-:W-:Y:S01]  /*2070*/  IMAD.WIDE.U32 R20, R100, R108, R14 ;  /* 0x0000006c64147225 */ /* 0x000fe200078e000e */
[----:B0-----:R-:W-:-:S03]  /*2080*/  PRMT R24, R5, 0x7610, R24 ;  /* 0x0000761005187816 */ /* 0x001fc60000000018 */
[----:B------:R-:W-:Y:S01]  /*2090*/  FMUL R12, R101, R88 ;  /* 0x00000058650c7220 */ /* 0x000fe20000400000 */
[----:B------:R-:W-:Y:S01]  /*20a0*/  IMAD.IADD R107, R107, 0x1, R21 ;  /* 0x000000016b6b7824 */ /* 0x000fe200078e0215 */
[----:B------:R-:W-:Y:S02]  /*20b0*/  IADD3 R104, P1, R104, R20, RZ ;  /* 0x0000001468687210 */ /* 0x000fe40007f3e0ff */
[----:B------:R-:W-:-:S03]  /*20c0*/  FFMA R12, R25, R19, R12 ;  /* 0x00000013190c7223 */ /* 0x000fc6000000000c */
[----:B------:R-:W-:Y:S01]  /*20d0*/  IMAD.X R13, R107, 0x1, R13, P1 ;  /* 0x000000016b0d7824 */ /* 0x000fe200008e060d */
[C---:B------:R-:W-:Y:S02]  /*20e0*/  LEA R14, P1, R104.reuse, R110, 0x1 ;  /* 0x0000006e680e7211 */ /* 0x040fe400078208ff */
[----:B------:R-:W-:Y:S02]  /*20f0*/  F2FP.F16.F32.PACK_AB R12, RZ, R12 ;  /* 0x0000000cff0c723e */ /* 0x000fe400000000ff */
[----:B------:R-:W-:Y:S02]  /*2100*/  LEA.HI.X R15, R104, R111, R13, 0x1, P1 ;  /* 0x0000006f680f7211 */ /* 0x000fe400008f0c0d */
[----:B------:R-:W-:-:S05]  /*2110*/  PRMT R21, R12, 0x7610, R21 ;  /* 0x000076100c157816 */ /* 0x000fca0000000015 */
[----:B------:R0:W-:Y:S04]  /*2120*/  @P3 STG.E.U16 desc[UR38][R10.64+0x2], R21 ;  /* 0x000002150a003986 */ /* 0x0001e8000c101526 */
[----:B------:R-:W2:Y:S01]  /*2130*/  @P2 LDG.E.LTC128B.U16 R24, desc[UR38][R14.64] ;  /* 0x000000260e182981 */ /* 0x000ea2000c1e1520 */
[----:B------:R-:W-:Y:S01]  /*2140*/  IADD3 R20, P1, R8, R20, RZ ;  /* 0x0000001408147210 */ /* 0x000fe20007f3e0ff */
[----:B------:R-:W-:Y:S01]  /*2150*/  BSSY B1, `(.L_x_32) ;  /* 0x0000011000017945 */ /* 0x000fe20003800000 */
[C---:B------:R-:W-:Y:S02]  /*2160*/  SHF.L.U64.HI R13, R92.reuse, 0x1, R91 ;  /* 0x000000015c0d7819 */ /* 0x040fe4000001025b */
[----:B------:R-:W-:Y:S01]  /*2170*/  ISETP.GT.AND P0, PT, R3, 0x8, P0 ;  /* 0x000000080300780c */ /* 0x000fe20000704270 */
[----:B0-----:R-:W-:Y:S01]  /*2180*/  IMAD.X R21, R9, 0x1, R107, P1 ;  /* 0x0000000109157824 */ /* 0x001fe200008e066b */
[----:B------:R-:W-:Y:S01]  /*2190*/  LEA R12, P1, R92, R10, 0x1 ;  /* 0x0000000a5c0c7211 */ /* 0x000fe200078208ff */
[----:B------:R-:W-:-:S04]  /*21a0*/  IMAD.WIDE.U32 R20, R99, R106, R20 ;  /* 0x0000006a63147225 */ /* 0x000fc800078e0014 */
[----:B------:R-:W-:Y:S01]  /*21b0*/  IMAD.X R13, R13, 0x1, R11, P1 ;  /* 0x000000010d0d7824 */ /* 0x000fe200008e060b */
[----:B------:R-:W-:Y:S01]  /*21c0*/  LEA R8, P3, R20, R110, 0x1 ;  /* 0x0000006e14087211 */ /* 0x000fe200078608ff */
[----:B------:R-:W-:-:S05]  /*21d0*/  IMAD.IADD R9, R103, 0x1, R21 ;  /* 0x0000000167097824 */ /* 0x000fca00078e0215 */
[----:B------:R-:W-:Y:S01]  /*21e0*/  LEA.HI.X R9, R20, R111, R9, 0x1, P3 ;  /* 0x0000006f14097211 */ /* 0x000fe200018f0c09 */
[----:B--2---:R-:W-:-:S05]  /*21f0*/  HADD2.F32 R5, -RZ, R24.H0_H0 ;  /* 0x20000018ff057230 */ /* 0x004fca0000004100 */
[----:B------:R-:W-:-:S04]  /*2200*/  FMUL R5, R5, R88 ;  /* 0x0000005805057220 */ /* 0x000fc80000400000 */
[----:B------:R-:W-:-:S05]  /*2210*/  FFMA R5, R26, R19, R5 ;  /* 0x000000131a057223 */ /* 0x000fca0000000005 */
[----:B------:R-:W-:-:S05]  /*2220*/  F2FP.F16.F32.PACK_AB R5, RZ, R5 ;  /* 0x00000005ff05723e */ /* 0x000fca00000000ff */
[----:B------:R0:W-:Y:S01]  /*2230*/  @P2 STG.E.U16 desc[UR38][R12.64], R5 ;  /* 0x000000050c002986 */ /* 0x0001e2000c101526 */
[----:B------:R-:W-:Y:S05]  /*2240*/  @!P0 BRA `(.L_x_33) ;  /* 0x0000000000048947 */ /* 0x000fea0003800000 */
[----:B------:R2:W5:Y:S02]  /*2250*/  LDG.E.LTC128B.U16 R24, desc[UR38][R8.64+0x2] ;  /* 0x0000022608187981 */ /* 0x000564000c1e1520 */
.L_x_33:
[----:B------:R-:W-:Y:S05]  /*2260*/  BSYNC B1 ;  /* 0x0000000000017941 */ /* 0x000fea0003800000 */
.L_x_32:
[----:B0----5:R-:W-:Y:S01]  /*2270*/  HADD2.F32 R5, -RZ, R24.H0_H0 ;  /* 0x20000018ff057230 */ /* 0x021fe20000004100 */
[----:B------:R-:W-:Y:S01]  /*2280*/  ISETP.GT.AND P1, PT, R4, 0x8, PT ;  /* 0x000000080400780c */ /* 0x000fe20003f24270 */
[----:B------:R-:W-:Y:S03]  /*2290*/  BSSY B1, `(.L_x_34) ;  /* 0x0000008000017945 */ /* 0x000fe60003800000 */
[----:B------:R-:W-:Y:S01]  /*22a0*/  FMUL R14, R5, R88 ;  /* 0x00000058050e7220 */ /* 0x000fe20000400000 */
[----:B------:R-:W-:-:S03]  /*22b0*/  ISETP.GT.AND P2, PT, R3, RZ, P1 ;  /* 0x000000ff0300720c */ /* 0x000fc60000f44270 */
[----:B------:R-:W-:-:S05]  /*22c0*/  FFMA R14, R27, R19, R14 ;  /* 0x000000131b0e7223 */ /* 0x000fca000000000e */
[----:B------:R-:W-:-:S05]  /*22d0*/  F2FP.F16.F32.PACK_AB R14, RZ, R14 ;  /* 0x0000000eff0e723e */ /* 0x000fca00000000ff */
[----:B------:R0:W-:Y:S01]  /*22e0*/  @P0 STG.E.U16 desc[UR38][R12.64+0x2], R14 ;  /* 0x0000020e0c000986 */ /* 0x0001e2000c101526 */
[----:B------:R-:W-:Y:S05]  /*22f0*/  @!P2 BRA `(.L_x_35) ;  /* 0x000000000004a947 */ /* 0x000fea0003800000 */
[----:B------:R3:W5:Y:S02]  /*2300*/  LDG.E.LTC128B.U16 R24, desc[UR38][R6.64+0x10] ;  /* 0x0000102606187981 */ /* 0x000764000c1e1520 */
.L_x_35:
[----:B------:R-:W-:Y:S05]  /*2310*/  BSYNC B1 ;  /* 0x0000000000017941 */ /* 0x000fea0003800000 */
.L_x_34:
[----:B-----5:R-:W-:Y:S01]  /*2320*/  HADD2.F32 R5, -RZ, R24.H0_H0 ;  /* 0x20000018ff057230 */ /* 0x020fe20000004100 */
        /* <DEDUP_REMOVED lines=9> */
.L_x_37:
[----:B------:R-:W-:Y:S05]  /*23c0*/  BSYNC B1 ;  /* 0x0000000000017941 */ /* 0x000fea0003800000 */
.L_x_36:
[----:B----45:R-:W-:Y:S01]  /*23d0*/  HADD2.F32 R5, -RZ, R24.H0_H0 ;  /* 0x20000018ff057230 */ /* 0x030fe20000004100 */
[----:B------:R-:W-:Y:S01]  /*23e0*/  ISETP.GT.AND P1, PT, R3, 0x8, P1 ;  /* 0x000000080300780c */ /* 0x000fe20000f24270 */
[----:B------:R-:W-:Y:S03]  /*23f0*/  BSSY B1, `(.L_x_38) ;  /* 0x0000007000017945 */ /* 0x000fe60003800000 */
[----:B0-----:R-:W-:-:S04]  /*2400*/  FMUL R14, R5, R88 ;  /* 0x00000058050e7220 */ /* 0x001fc80000400000 */
[----:B------:R-:W-:-:S05]  /*2410*/  FFMA R14, R29, R19, R14 ;  /* 0x000000131d0e7223 */ /* 0x000fca000000000e */
[----:B------:R-:W-:-:S05]  /*2420*/  F2FP.F16.F32.PACK_AB R14, RZ, R14 ;  /* 0x0000000eff0e723e */ /* 0x000fca00000000ff */
[----:B------:R0:W-:Y:S01]  /*2430*/  @P3 STG.E.U16 desc[UR38][R10.64+0x12], R14 ;  /* 0x0000120e0a003986 */ /* 0x0001e2000c101526 */
[----:B------:R-:W-:Y:S05]  /*2440*/  @!P1 BRA `(.L_x_39) ;  /* 0x0000000000049947 */ /* 0x000fea0003800000 */
[----:B------:R4:W5:Y:S02]  /*2450*/  LDG.E.LTC128B.U16 R24, desc[UR38][R8.64+0x10] ;  /* 0x0000102608187981 */ /* 0x000964000c1e1520 */
.L_x_39:
[----:B------:R-:W-:Y:S05]  /*2460*/  BSYNC B1 ;  /* 0x0000000000017941 */ /* 0x000fea0003800000 */
.L_x_38:
[----:B-----5:R-:W-:Y:S01]  /*2470*/  HADD2.F32 R5, -RZ, R24.H0_H0 ;  /* 0x20000018ff057230 */ /* 0x020fe20000004100 */
[----:B------:R-:W-:Y:S01]  /*2480*/  ISETP.GT.AND P0, PT, R3, 0x8, P0 ;  /* 0x000000080300780c */ /* 0x000fe20000704270 */
[----:B------:R-:W-:Y:S03]  /*2490*/  BSSY B1, `(.L_x_40) ;  /* 0x0000007000017945 */ /* 0x000fe60003800000 */
[----:B------:R-:W-:-:S04]  /*24a0*/  FMUL R5, R5, R88 ;  /* 0x0000005805057220 */ /* 0x000fc80000400000 */
[----:B------:R-:W-:-:S05]  /*24b0*/  FFMA R5, R30, R19, R5 ;  /* 0x000000131e057223 */ /* 0x000fca0000000005 */
[----:B------:R-:W-:-:S05]  /*24c0*/  F2FP.F16.F32.PACK_AB R5, RZ, R5 ;  /* 0x00000005ff05723e */ /* 0x000fca00000000ff */
[----:B------:R0:W-:Y:S01]  /*24d0*/  @P1 STG.E.U16 desc[UR38][R12.64+0x10], R5 ;  /* 0x000010050c001986 */ /* 0x0001e2000c101526 */
[----:B------:R-:W-:Y:S05]  /*24e0*/  @!P0 BRA `(.L_x_41) ;  /* 0x0000000000048947 */ /* 0x000fea0003800000 */
[----:B------:R0:W5:Y:S02]  /*24f0*/  LDG.E.LTC128B.U16 R24, desc[UR38][R8.64+0x12] ;  /* 0x0000122608187981 */ /* 0x000164000c1e1520 */
.L_x_41:
[----:B------:R-:W-:Y:S05]  /*2500*/  BSYNC B1 ;  /* 0x0000000000017941 */ /* 0x000fea0003800000 */
.L_x_40:
        /* <DEDUP_REMOVED lines=10> */
.L_x_43:
[----:B------:R-:W-:Y:S05]  /*25b0*/  BSYNC B1 ;  /* 0x0000000000017941 */ /* 0x000fea0003800000 */
.L_x_42:
        /* <DEDUP_REMOVED lines=10> */
.L_x_45:
[----:B------:R-:W-:Y:S05]  /*2660*/  BSYNC B1 ;  /* 0x0000000000017941 */ /* 0x000fea0003800000 */
.L_x_44:
[----:B0----5:R-:W-:Y:S01]  /*2670*/  HADD2.F32 R5, -RZ, R24.H0_H0 ;  /* 0x20000018ff057230 */ /* 0x021fe20000004100 */
        /* <DEDUP_REMOVED lines=8> */
.L_x_47:
[----:B------:R-:W-:Y:S05]  /*2700*/  BSYNC B1 ;  /* 0x0000000000017941 */ /* 0x000fea0003800000 */
.L_x_46:
        /* <DEDUP_REMOVED lines=9> */
.L_x_49:
[----:B------:R-:W-:Y:S05]  /*27a0*/  BSYNC B1 ;  /* 0x0000000000017941 */ /* 0x000fea0003800000 */
.L_x_48:
        /* <DEDUP_REMOVED lines=10> */
.L_x_51:
[----:B------:R-:W-:Y:S05]  /*2850*/  BSYNC B1 ;  /* 0x0000000000017941 */ /* 0x000fea0003800000 */
.L_x_50:
        /* <DEDUP_REMOVED lines=10> */
.L_x_53:
[----:B------:R-:W-:Y:S05]  /*2900*/  BSYNC B1 ;  /* 0x0000000000017941 */ /* 0x000fea0003800000 */
.L_x_52:
        /* <DEDUP_REMOVED lines=9> */
.L_x_55:
[----:B------:R-:W-:Y:S05]  /*29a0*/  BSYNC B1 ;  /* 0x0000000000017941 */ /* 0x000fea0003800000 */
.L_x_54:
        /* <DEDUP_REMOVED lines=9> */
.L_x_57:
[----:B------:R-:W-:Y:S05]  /*2a40*/  BSYNC B1 ;  /* 0x0000000000017941 */ /* 0x000fea0003800000 */
.L_x_56:
        /* <DEDUP_REMOVED lines=10> */
.L_x_59:
[----:B------:R-:W-:Y:S05]  /*2af0*/  BSYNC B1 ;  /* 0x0000000000017941 */ /* 0x000fea0003800000 */
.L_x_58:
        /* <DEDUP_REMOVED lines=10> */
.L_x_61:
[----:B------:R-:W-:Y:S05]  /*2ba0*/  BSYNC B1 ;  /* 0x0000000000017941 */ /* 0x000fea0003800000 */
.L_x_60:
        /* <DEDUP_REMOVED lines=9> */
.L_x_63:
[----:B------:R-:W-:Y:S05]  /*2c40*/  BSYNC B1 ;  /* 0x0000000000017941 */ /* 0x000fea0003800000 */
.L_x_62:
        /* <DEDUP_REMOVED lines=9> */
.L_x_65:
[----:B------:R-:W-:Y:S05]  /*2ce0*/  BSYNC B1 ;  /* 0x0000000000017941 */ /* 0x000fea0003800000 */
.L_x_64:
        /* <DEDUP_REMOVED lines=10> */
.L_x_67:
[----:B------:R-:W-:Y:S05]  /*2d90*/  BSYNC B1 ;  /* 0x0000000000017941 */ /* 0x000fea0003800000 */
.L_x_66:
        /* <DEDUP_REMOVED lines=10> */
.L_x_69:
[----:B------:R-:W-:Y:S05]  /*2e40*/  BSYNC B1 ;  /* 0x0000000000017941 */ /* 0x000fea0003800000 */
.L_x_68:
        /* <DEDUP_REMOVED lines=9> */
.L_x_71:
[----:B------:R-:W-:Y:S05]  /*2ee0*/  BSYNC B1 ;  /* 0x0000000000017941 */ /* 0x000fea0003800000 */
.L_x_70:
        /* <DEDUP_REMOVED lines=9> */
.L_x_73:
[----:B------:R-:W-:Y:S05]  /*2f80*/  BSYNC B1 ;  /* 0x0000000000017941 */ /* 0x000fea0003800000 */
.L_x_72:
        /* <DEDUP_REMOVED lines=10> */
.L_x_75:
[----:B------:R-:W-:Y:S05]  /*3030*/  BSYNC B1 ;  /* 0x0000000000017941 */ /* 0x000fea0003800000 */
.L_x_74:
        /* <DEDUP_REMOVED lines=10> */
.L_x_77:
[----:B------:R-:W-:Y:S05]  /*30e0*/  BSYNC B1 ;  /* 0x0000000000017941 */ /* 0x000fea0003800000 */
.L_x_76:
        /* <DEDUP_REMOVED lines=9> */
.L_x_79:
[----:B------:R-:W-:Y:S05]  /*3180*/  BSYNC B1 ;  /* 0x0000000000017941 */ /* 0x000fea0003800000 */
.L_x_78:
        /* <DEDUP_REMOVED lines=9> */
.L_x_81:
[----:B------:R-:W-:Y:S05]  /*3220*/  BSYNC B1 ;  /* 0x0000000000017941 */ /* 0x000fea0003800000 */
.L_x_80:
        /* <DEDUP_REMOVED lines=10> */
.L_x_83:
[----:B------:R-:W-:Y:S05]  /*32d0*/  BSYNC B1 ;  /* 0x0000000000017941 */ /* 0x000fea0003800000 */
.L_x_82:
        /* <DEDUP_REMOVED lines=10> */
.L_x_85:
[----:B------:R-:W-:Y:S05]  /*3380*/  BSYNC B1 ;  /* 0x0000000000017941 */ /* 0x000fea0003800000 */
.L_x_84:
        /* <DEDUP_REMOVED lines=9> */
.L_x_87:
[----:B------:R-:W-:Y:S05]  /*3420*/  BSYNC B1 ;  /* 0x0000000000017941 */ /* 0x000fea0003800000 */
.L_x_86:
        /* <DEDUP_REMOVED lines=9> */
.L_x_89:
[----:B------:R-:W-:Y:S05]  /*34c0*/  BSYNC B1 ;  /* 0x0000000000017941 */ /* 0x000fea0003800000 */
.L_x_88:
        /* <DEDUP_REMOVED lines=10> */
.L_x_91:
[----:B------:R-:W-:Y:S05]  /*3570*/  BSYNC B1 ;  /* 0x0000000000017941 */ /* 0x000fea0003800000 */
.L_x_90:
        /* <DEDUP_REMOVED lines=10> */
.L_x_93:
[----:B------:R-:W-:Y:S05]  /*3620*/  BSYNC B1 ;  /* 0x0000000000017941 */ /* 0x000fea0003800000 */
.L_x_92:
        /* <DEDUP_REMOVED lines=9> */
.L_x_95:
[----:B------:R-:W-:Y:S05]  /*36c0*/  BSYNC B1 ;  /* 0x0000000000017941 */ /* 0x000fea0003800000 */
.L_x_94:
        /* <DEDUP_REMOVED lines=9> */
.L_x_97:
[----:B------:R-:W-:Y:S05]  /*3760*/  BSYNC B1 ;  /* 0x0000000000017941 */ /* 0x000fea0003800000 */
.L_x_96:
        /* <DEDUP_REMOVED lines=10> */
.L_x_99:
[----:B------:R-:W-:Y:S05]  /*3810*/  BSYNC B1 ;  /* 0x0000000000017941 */ /* 0x000fea0003800000 */
.L_x_98:
        /* <DEDUP_REMOVED lines=10> */
.L_x_101:
[----:B------:R-:W-:Y:S05]  /*38c0*/  BSYNC B1 ;  /* 0x0000000000017941 */ /* 0x000fea0003800000 */
.L_x_100:
        /* <DEDUP_REMOVED lines=9> */
.L_x_103:
[----:B------:R-:W-:Y:S05]  /*3960*/  BSYNC B1 ;  /* 0x0000000000017941 */ /* 0x000fea0003800000 */
.L_x_102:
        /* <DEDUP_REMOVED lines=9> */
.L_x_105:
[----:B------:R-:W-:Y:S05]  /*3a00*/  BSYNC B1 ;  /* 0x0000000000017941 */ /* 0x000fea0003800000 */
.L_x_104:
        /* <DEDUP_REMOVED lines=10> */
.L_x_107:
[----:B------:R-:W-:Y:S05]  /*3ab0*/  BSYNC B1 ;  /* 0x0000000000017941 */ /* 0x000fea0003800000 */
.L_x_106:
        /* <DEDUP_REMOVED lines=10> */
.L_x_109:
[----:B------:R-:W-:Y:S05]  /*3b60*/  BSYNC B1 ;  /* 0x0000000000017941 */ /* 0x000fea0003800000 */
.L_x_108:
        /* <DEDUP_REMOVED lines=9> */
.L_x_111:
[----:B------:R-:W-:Y:S05]  /*3c00*/  BSYNC B1 ;  /* 0x0000000000017941 */ /* 0x000fea0003800000 */
.L_x_110:
        /* <DEDUP_REMOVED lines=9> */
.L_x_113:
[----:B------:R-:W-:Y:S05]  /*3ca0*/  BSYNC B1 ;  /* 0x0000000000017941 */ /* 0x000fea0003800000 */
.L_x_112:
        /* <DEDUP_REMOVED lines=10> */
.L_x_115:
[----:B------:R-:W-:Y:S05]  /*3d50*/  BSYNC B1 ;  /* 0x0000000000017941 */ /* 0x000fea0003800000 */
.L_x_114:
        /* <DEDUP_REMOVED lines=10> */
.L_x_117:
[----:B------:R-:W-:Y:S05]  /*3e00*/  BSYNC B1 ;  /* 0x0000000000017941 */ /* 0x000fea0003800000 */
.L_x_116:
        /* <DEDUP_REMOVED lines=9> */
.L_x_119:
[----:B------:R-:W-:Y:S05]  /*3ea0*/  BSYNC B1 ;  /* 0x0000000000017941 */ /* 0x000fea0003800000 */
.L_x_118:
        /* <DEDUP_REMOVED lines=9> */
.L_x_121:
[----:B------:R-:W-:Y:S05]  /*3f40*/  BSYNC B1 ;  /* 0x0000000000017941 */ /* 0x000fea0003800000 */
.L_x_120:
        /* <DEDUP_REMOVED lines=10> */
.L_x_123:
[----:B------:R-:W-:Y:S05]  /*3ff0*/  BSYNC B1 ;  /* 0x0000000000017941 */ /* 0x000fea0003800000 */
.L_x_122:
        /* <DEDUP_REMOVED lines=10> */
.L_x_125:
[----:B------:R-:W-:Y:S05]  /*40a0*/  BSYNC B1 ;  /* 0x0000000000017941 */ /* 0x000fea0003800000 */
.L_x_124:
        /* <DEDUP_REMOVED lines=9> */
.L_x_127:
[----:B------:R-:W-:Y:S05]  /*4140*/  BSYNC B1 ;  /* 0x0000000000017941 */ /* 0x000fea0003800000 */
.L_x_126:
        /* <DEDUP_REMOVED lines=9> */
.L_x_129:
[----:B------:R-:W-:Y:S05]  /*41e0*/  BSYNC B1 ;  /* 0x0000000000017941 */ /* 0x000fea0003800000 */
.L_x_128:
        /* <DEDUP_REMOVED lines=10> */
.L_x_131:
[----:B------:R-:W-:Y:S05]  /*4290*/  BSYNC B1 ;  /* 0x0000000000017941 */ /* 0x000fea0003800000 */
.L_x_130:
        /* <DEDUP_REMOVED lines=10> */
.L_x_133:
[----:B------:R-:W-:Y:S05]  /*4340*/  BSYNC B1 ;  /* 0x0000000000017941 */ /* 0x000fea0003800000 */
.L_x_132:
        /* <DEDUP_REMOVED lines=9> */
.L_x_135:
[----:B------:R-:W-:Y:S05]  /*43e0*/  BSYNC B1 ;  /* 0x0000000000017941 */ /* 0x000fea0003800000 */
.L_x_134:
        /* <DEDUP_REMOVED lines=9> */
.L_x_137:
[----:B------:R-:W-:Y:S05]  /*4480*/  BSYNC B1 ;  /* 0x0000000000017941 */ /* 0x000fea0003800000 */
.L_x_136:
        /* <DEDUP_REMOVED lines=10> */
.L_x_139:
[----:B------:R-:W-:Y:S05]  /*4530*/  BSYNC B1 ;  /* 0x0000000000017941 */ /* 0x000fea0003800000 */
.L_x_138:
        /* <DEDUP_REMOVED lines=10> */
.L_x_141:
[----:B------:R-:W-:Y:S05]  /*45e0*/  BSYNC B1 ;  /* 0x0000000000017941 */ /* 0x000fea0003800000 */
.L_x_140:
        /* <DEDUP_REMOVED lines=9> */
.L_x_143:
[----:B------:R-:W-:Y:S05]  /*4680*/  BSYNC B1 ;  /* 0x0000000000017941 */ /* 0x000fea0003800000 */
.L_x_142:
        /* <DEDUP_REMOVED lines=9> */
.L_x_145:
[----:B------:R-:W-:Y:S05]  /*4720*/  BSYNC B1 ;  /* 0x0000000000017941 */ /* 0x000fea0003800000 */
.L_x_144:
        /* <DEDUP_REMOVED lines=10> */
.L_x_147:
[----:B------:R-:W-:Y:S05]  /*47d0*/  BSYNC B1 ;  /* 0x0000000000017941 */ /* 0x000fea0003800000 */
.L_x_146:
[----:B-----5:R-:W-:Y:S01]  /*47e0*/  HADD2.F32 R5, -RZ, R24.H0_H0 ;  /* 0x20000018ff057230 */ /* 0x020fe20000004100 */
[----:B------:R-:W-:Y:S01]  /*47f0*/  ISETP.GT.AND P0, PT, R4, 0x79, PT ;  /* 0x000000790400780c */ /* 0x000fe20003f04270 */
[----:B------:R-:W-:Y:S01]  /*4800*/  @P2 IMAD.MOV.U32 R4, RZ, RZ, R10 ;  /* 0x000000ffff042224 */ /* 0x000fe200078e000a */
[----:B------:R-:W-:Y:S02]  /*4810*/  BSSY B1, `(.L_x_148) ;  /* 0x000000a000017945 */ /* 0x000fe40003800000 */
[----:B------:R-:W-:Y:S01]  /*4820*/  FMUL R5, R5, R88 ;  /* 0x0000005805057220 */ /* 0x000fe20000400000 */
[----:B------:R-:W-:-:S03]  /*4830*/  ISETP.GT.AND P3, PT, R3, RZ, P0 ;  /* 0x000000ff0300720c */ /* 0x000fc60000764270 */
[----:B------:R-:W-:-:S05]  /*4840*/  FFMA R5, R84, R19, R5 ;  /* 0x0000001354057223 */ /* 0x000fca0000000005 */
[----:B------:R-:W-:-:S04]  /*4850*/  F2FP.F16.F32.PACK_AB R5, RZ, R5 ;  /* 0x00000005ff05723e */ /* 0x000fc800000000ff */
[----:B0-----:R-:W-:Y:S01]  /*4860*/  PRMT R14, R5, 0x7610, R14 ;  /* 0x00007610050e7816 */ /* 0x001fe2000000000e */
[----:B------:R-:W-:-:S05]  /*4870*/  @P2 IMAD.MOV.U32 R5, RZ, RZ, R11 ;  /* 0x000000ffff052224 */ /* 0x000fca00078e000b */
[----:B------:R0:W-:Y:S01]  /*4880*/  @P2 STG.E.U16 desc[UR38][R4.64+0xf0], R14 ;  /* 0x0000f00e04002986 */ /* 0x0001e2000c101526 */
[----:B------:R-:W-:Y:S05]  /*4890*/  @!P3 BRA `(.L_x_149) ;  /* 0x000000000004b947 */ /* 0x000fea0003800000 */
[----:B------:R0:W5:Y:S02]  /*48a0*/  LDG.E.LTC128B.U16 R24, desc[UR38][R6.64+0xf2] ;  /* 0x0000f22606187981 */ /* 0x000164000c1e1520 */
.L_x_149:
[----:B------:R-:W-:Y:S05]  /*48b0*/  BSYNC B1 ;  /* 0x0000000000017941 */ /* 0x000fea0003800000 */
.L_x_148:
        /* <DEDUP_REMOVED lines=9> */
.L_x_151:
[----:B------:R-:W-:Y:S05]  /*4950*/  BSYNC B1 ;  /* 0x0000000000017941 */ /* 0x000fea0003800000 */
.L_x_150:
[----:B-----5:R-:W-:Y:S01]  /*4960*/  HADD2.F32 R5, -RZ, R24.H0_H0 ;  /* 0x20000018ff057230 */ /* 0x020fe20000004100 */
[----:B------:R-:W-:Y:S01]  /*4970*/  ISETP.GT.AND P0, PT, R3, 0x8, P0 ;  /* 0x000000080300780c */ /* 0x000fe20000704270 */
[----:B0-----:R-:W-:Y:S01]  /*4980*/  @P1 IMAD.MOV.U32 R4, RZ, RZ, R12 ;  /* 0x000000ffff041224 */ /* 0x001fe200078e000c */
[----:B------:R-:W-:Y:S02]  /*4990*/  BSSY B1, `(.L_x_152) ;  /* 0x0000009000017945 */ /* 0x000fe40003800000 */
[----:B------:R-:W-:-:S04]  /*49a0*/  FMUL R5, R5, R88 ;  /* 0x0000005805057220 */ /* 0x000fc80000400000 */
[----:B------:R-:W-:-:S05]  /*49b0*/  FFMA R5, R86, R19, R5 ;  /* 0x0000001356057223 */ /* 0x000fca0000000005 */
[----:B------:R-:W-:-:S04]  /*49c0*/  F2FP.F16.F32.PACK_AB R5, RZ, R5 ;  /* 0x00000005ff05723e */ /* 0x000fc800000000ff */
[----:B-1-3--:R-:W-:Y:S01]  /*49d0*/  PRMT R6, R5, 0x7610, R6 ;  /* 0x0000761005067816 */ /* 0x00afe20000000006 */
[----:B------:R-:W-:-:S05]  /*49e0*/  @P1 IMAD.MOV.U32 R5, RZ, RZ, R13 ;  /* 0x000000ffff051224 */ /* 0x000fca00078e000d */
[----:B------:R0:W-:Y:S01]  /*49f0*/  @P1 STG.E.U16 desc[UR38][R4.64+0xf0], R6 ;  /* 0x0000f00604001986 */ /* 0x0001e2000c101526 */
[----:B------:R-:W-:Y:S05]  /*4a00*/  @!P0 BRA `(.L_x_153) ;  /* 0x0000000000048947 */ /* 0x000fea0003800000 */
[----:B------:R1:W5:Y:S02]  /*4a10*/  LDG.E.LTC128B.U16 R24, desc[UR38][R8.64+0xf2] ;  /* 0x0000f22608187981 */ /* 0x000364000c1e1520 */
.L_x_153:
[----:B------:R-:W-:Y:S05]  /*4a20*/  BSYNC B1 ;  /* 0x0000000000017941 */ /* 0x000fea0003800000 */
.L_x_152:
[----:B------:R-:W-:Y:S05]  /*4a30*/  @!P0 BRA `(.L_x_154) ;  /* 0x0000001000e88947 */ /* 0x000fea0003800000 */
[----:B-----5:R-:W-:-:S05]  /*4a40*/  HADD2.F32 R3, -RZ, R24.H0_H0 ;  /* 0x20000018ff037230 */ /* 0x020fca0000004100 */
[----:B0-----:R-:W-:-:S04]  /*4a50*/  FMUL R4, R3, R88 ;  /* 0x0000005803047220 */ /* 0x001fc80000400000 */
[----:B------:R-:W-:-:S05]  /*4a60*/  FFMA R4, R87, R19, R4 ;  /* 0x0000001357047223 */ /* 0x000fca0000000004 */
[----:B------:R-:W-:-:S05]  /*4a70*/  F2FP.F16.F32.PACK_AB R4, RZ, R4 ;  /* 0x00000004ff04723e */ /* 0x000fca00000000ff */
[----:B------:R3:W-:Y:S01]  /*4a80*/  STG.E.U16 desc[UR38][R12.64+0xf2], R4 ;  /* 0x0000f2040c007986 */ /* 0x0007e2000c101526 */
[----:B------:R-:W-:Y:S05]  /*4a90*/  BRA `(.L_x_154) ;  /* 0x0000001000d07947 */ /* 0x000fea0003800000 */
.L_x_29:
[----:B------:R-:W-:Y:S01]  /*4aa0*/  ISETP.GT.AND P3, PT, R4, 0x1, PT ;  /* 0x000000010400780c */ /* 0x000fe20003f64270 */
[----:B------:R-:W-:Y:S01]  /*4ab0*/  ULDC.64 UR4, c[0x0][0x5c0] ;  /* 0x0001700000047ab9 */ /* 0x000fe20000000a00 */
[-C--:B------:R-:W-:Y:S01]  /*4ac0*/  FMUL R24, R24, R19.reuse ;  /* 0x0000001318187220 */ /* 0x080fe20000400000 */
[----:B------:R-:W-:Y:S01]  /*4ad0*/  LEA R6, P4, R102, UR4, 0x1 ;  /* 0x0000000466067c11 */ /* 0x000fe2000f8808ff */
[-C--:B------:R-:W-:Y:S01]  /*4ae0*/  FMUL R25, R25, R19.reuse ;  /* 0x0000001319197220 */ /* 0x080fe20000400000 */
[----:B------:R-:W-:Y:S01]  /*4af0*/  ISETP.GT.AND P0, PT, R3, RZ, P3 ;  /* 0x000000ff0300720c */ /* 0x000fe20001f04270 */
[-C--:B------:R-:W-:Y:S01]  /*4b00*/  FMUL R26, R26, R19.reuse ;  /* 0x000000131a1a7220 */ /* 0x080fe20000400000 */
[----:B------:R-:W-:Y:S01]  /*4b10*/  F2FP.F16.F32.PACK_AB R24, RZ, R24 ;  /* 0x00000018ff18723e */ /* 0x000fe200000000ff */
[-C--:B------:R-:W-:Y:S01]  /*4b20*/  FMUL R27, R27, R19.reuse ;  /* 0x000000131b1b7220 */ /* 0x080fe20000400000 */
[----:B------:R-:W-:Y:S01]  /*4b30*/  LEA.HI.X R7, R102, UR5, R113, 0x1, P4 ;  /* 0x0000000566077c11 */ /* 0x000fe2000a0f0c71 */
[----:B------:R-:W-:Y:S01]  /*4b40*/  FMUL R28, R28, R19 ;  /* 0x000000131c1c7220 */ /* 0x000fe20000400000 */
[----:B------:R-:W-:Y:S01]  /*4b50*/  F2FP.F16.F32.PACK_AB R25, RZ, R25 ;  /* 0x00000019ff19723e */ /* 0x000fe200000000ff */
[-C--:B------:R-:W-:Y:S01]  /*4b60*/  FMUL R29, R29, R19.reuse ;  /* 0x000000131d1d7220 */ /* 0x080fe20000400000 */
[----:B------:R-:W-:Y:S01]  /*4b70*/  ISETP.GT.AND P2, PT, R3, 0x8, P2 ;  /* 0x000000080300780c */ /* 0x000fe20001744270 */
[----:B------:R-:W-:Y:S01]  /*4b80*/  @P1 STG.E.U16 desc[UR38][R6.64], R24 ;  /* 0x0000001806001986 */ /* 0x000fe2000c101526 */
[----:B------:R-:W-:Y:S01]  /*4b90*/  ISETP.GT.AND P1, PT, R4, 0x8, PT ;  /* 0x000000080400780c */ /* 0x000fe20003f24270 */
[-C--:B------:R-:W-:Y:S01]  /*4ba0*/  FMUL R30, R30, R19.reuse ;  /* 0x000000131e1e7220 */ /* 0x080fe20000400000 */
[C---:B------:R-:W-:Y:S01]  /*4bb0*/  SHF.L.U64.HI R5, R92.reuse, 0x1, R91 ;  /* 0x000000015c057819 */ /* 0x040fe2000001025b */
[----:B------:R-:W-:Y:S01]  /*4bc0*/  @P0 STG.E.U16 desc[UR38][R6.64+0x2], R25 ;  /* 0x0000021906000986 */ /* 0x000fe2000c101526 */
[----:B------:R-:W-:Y:S01]  /*4bd0*/  LEA R8, P5, R92, R6, 0x1 ;  /* 0x000000065c087211 */ /* 0x000fe200078a08ff */
[-C--:B------:R-:W-:Y:S01]  /*4be0*/  FMUL R31, R31, R19.reuse ;  /* 0x000000131f1f7220 */ /* 0x080fe20000400000 */
[----:B------:R-:W-:Y:S01]  /*4bf0*/  ISETP.GT.AND P3, PT, R3, 0x8, P3 ;  /* 0x000000080300780c */ /* 0x000fe20001f64270 */
[-C--:B------:R-:W-:Y:S01]  /*4c00*/  FMUL R32, R32, R19.reuse ;  /* 0x0000001320207220 */ /* 0x080fe20000400000 */
[----:B------:R-:W-:Y:S01]  /*4c10*/  ISETP.GT.AND P0, PT, R4, 0x9, PT ;  /* 0x000000090400780c */ /* 0x000fe20003f04270 */
[----:B------:R-:W-:Y:S01]  /*4c20*/  IMAD.X R9, R5, 0x1, R7, P5 ;  /* 0x0000000105097824 */ /* 0x000fe200028e0607 */
[----:B------:R-:W-:Y:S01]  /*4c30*/  ISETP.GT.AND P4, PT, R3, RZ, P1 ;  /* 0x000000ff0300720c */ /* 0x000fe20000f84270 */
[-C--:B------:R-:W-:Y:S01]  /*4c40*/  FMUL R33, R33, R19.reuse ;  /* 0x0000001321217220 */ /* 0x080fe20000400000 */
[----:B------:R-:W-:Y:S01]  /*4c50*/  F2FP.F16.F32.PACK_AB R26, RZ, R26 ;  /* 0x0000001aff1a723e */ /* 0x000fe200000000ff */
[-C--:B------:R-:W-:Y:S01]  /*4c60*/  FMUL R34, R34, R19.reuse ;  /* 0x0000001322227220 */ /* 0x080fe20000400000 */
[----:B------:R-:W-:Y:S01]  /*4c70*/  ISETP.GT.AND P5, PT, R3, RZ, P0 ;  /* 0x000000ff0300720c */ /* 0x000fe200007a4270 */
[----:B------:R-:W-:Y:S01]  /*4c80*/  FMUL R35, R35, R19 ;  /* 0x0000001323237220 */ /* 0x000fe20000400000 */
[----:B------:R-:W-:Y:S01]  /*4c90*/  F2FP.F16.F32.PACK_AB R27, RZ, R27 ;  /* 0x0000001bff1b723e */ /* 0x000fe200000000ff */
[----:B------:R-:W-:Y:S01]  /*4ca0*/  @P2 STG.E.U16 desc[UR38][R8.64], R26 ;  /* 0x0000001a08002986 */ /* 0x000fe2000c101526 */
[----:B------:R-:W-:Y:S01]  /*4cb0*/  F2FP.F16.F32.PACK_AB R28, RZ, R28 ;  /* 0x0000001cff1c723e */ /* 0x000fe200000000ff */
[-C--:B------:R-:W-:Y:S01]  /*4cc0*/  FMUL R36, R36, R19.reuse ;  /* 0x0000001324247220 */ /* 0x080fe20000400000 */
[----:B------:R-:W-:Y:S01]  /*4cd0*/  ISETP.GT.AND P2, PT, R3, 0x8, P1 ;  /* 0x000000080300780c */ /* 0x000fe20000f44270 */
[----:B------:R-:W-:Y:S01]  /*4ce0*/  @P3 STG.E.U16 desc[UR38][R8.64+0x2], R27 ;  /* 0x0000021b08003986 */ /* 0x000fe2000c101526 */
[----:B------:R-:W-:Y:S01]  /*4cf0*/  ISETP.GT.AND P1, PT, R4, 0x10, PT ;  /* 0x000000100400780c */ /* 0x000fe20003f24270 */
[----:B------:R-:W-:Y:S01]  /*4d00*/  FMUL R37, R37, R19 ;  /* 0x0000001325257220 */ /* 0x000fe20000400000 */
[----:B------:R-:W-:Y:S01]  /*4d10*/  F2FP.F16.F32.PACK_AB R29, RZ, R29 ;  /* 0x0000001dff1d723e */ /* 0x000fe200000000ff */
[----:B------:R-:W-:Y:S01]  /*4d20*/  @P4 STG.E.U16 desc[UR38][R6.64+0x10], R28 ;  /* 0x0000101c06004986 */ /* 0x000fe2000c101526 */
[C---:B------:R-:W-:Y:S01]  /*4d30*/  ISETP.GT.AND P3, PT, R3.reuse, 0x8, P0 ;  /* 0x000000080300780c */ /* 0x040fe20000764270 */
[-C--:B------:R-:W-:Y:S01]  /*4d40*/  FMUL R38, R38, R19.reuse ;  /* 0x0000001326267220 */ /* 0x080fe20000400000 */
[----:B------:R-:W-:Y:S01]  /*4d50*/  ISETP.GT.AND P0, PT, R4, 0x11, PT ;  /* 0x000000110400780c */ /* 0x000fe20003f04270 */
[----:B------:R-:W-:Y:S01]  /*4d60*/  @P5 STG.E.U16 desc[UR38][R6.64+0x12], R29 ;  /* 0x0000121d06005986 */ /* 0x000fe2000c101526 */
        /* <DEDUP_REMOVED lines=161> */
[----:B------:R-:W-:Y:S01]  /*5780*/  FMUL R87, R87, R19 ;  /* 0x0000001357577220 */ /* 0x000fe20000400000 */
[----:B------:R-:W-:-:S02]  /*5790*/  F2FP.F16.F32.PACK_AB R62, RZ, R62 ;  /* 0x0000003eff3e723e */ /* 0x000fc400000000ff */
[C---:B------:R-:W-:Y:S02]  /*57a0*/  ISETP.GT.AND P5, PT, R3.reuse, RZ, P0 ;  /* 0x000000ff0300720c */ /* 0x040fe400007a4270 */
[----:B------:R-:W-:Y:S01]  /*57b0*/  F2FP.F16.F32.PACK_AB R63, RZ, R63 ;  /* 0x0000003fff3f723e */ /* 0x000fe200000000ff */
[----:B------:R-:W-:Y:S01]  /*57c0*/  @P2 STG.E.U16 desc[UR38][R8.64+0x90], R62 ;  /* 0x0000903e08002986 */ /* 0x000fe2000c101526 */
[----:B------:R-:W-:Y:S02]  /*57d0*/  F2FP.F16.F32.PACK_AB R64, RZ, R64 ;  /* 0x00000040ff40723e */ /* 0x000fe400000000ff */
[C---:B------:R-:W-:Y:S01]  /*57e0*/  ISETP.GT.AND P2, PT, R3.reuse, 0x8, P1 ;  /* 0x000000080300780c */ /* 0x040fe20000f44270 */
[----:B------:R-:W-:Y:S01]  /*57f0*/  @P3 STG.E.U16 desc[UR38][R8.64+0x92], R63 ;  /* 0x0000923f08003986 */ /* 0x000fe2000c101526 */
[----:B------:R-:W-:Y:S02]  /*5800*/  ISETP.GT.AND P1, PT, R4, 0x58, PT ;  /* 0x000000580400780c */ /* 0x000fe40003f24270 */
[----:B------:R-:W-:Y:S01]  /*5810*/  F2FP.F16.F32.PACK_AB R65, RZ, R65 ;  /* 0x00000041ff41723e */ /* 0x000fe200000000ff */
[----:B------:R-:W-:Y:S01]  /*5820*/  @P4 STG.E.U16 desc[UR38][R6.64+0xa0], R64 ;  /* 0x0000a04006004986 */ /* 0x000fe2000c101526 */
[----:B------:R-:W-:-:S02]  /*5830*/  ISETP.GT.AND P3, PT, R3, 0x8, P0 ;  /* 0x000000080300780c */ /* 0x000fc40000764270 */
[----:B------:R-:W-:Y:S01]  /*5840*/  ISETP.GT.AND P0, PT, R4, 0x59, PT ;  /* 0x000000590400780c */ /* 0x000fe20003f04270 */
[----:B------:R-:W-:Y:S01]  /*5850*/  @P5 STG.E.U16 desc[UR38][R6.64+0xa2], R65 ;  /* 0x0000a24106005986 */ /* 0x000fe2000c101526 */
[C---:B------:R-:W-:Y:S02]  /*5860*/  ISETP.GT.AND P4, PT, R3.reuse, RZ, P1 ;  /* 0x000000ff0300720c */ /* 0x040fe40000f84270 */
[----:B------:R-:W-:Y:S02]  /*5870*/  F2FP.F16.F32.PACK_AB R66, RZ, R66 ;  /* 0x00000042ff42723e */ /* 0x000fe400000000ff */
[----:B------:R-:W-:Y:S02]  /*5880*/  ISETP.GT.AND P5, PT, R3, RZ, P0 ;  /* 0x000000ff0300720c */ /* 0x000fe400007a4270 */
[----:B------:R-:W-:Y:S01]  /*5890*/  F2FP.F16.F32.PACK_AB R67, RZ, R67 ;  /* 0x00000043ff43723e */ /* 0x000fe200000000ff */
[----:B------:R-:W-:Y:S01]  /*58a0*/  @P2 STG.E.U16 desc[UR38][R8.64+0xa0], R66 ;  /* 0x0000a04208002986 */ /* 0x000fe2000c101526 */
[----:B------:R-:W-:-:S02]  /*58b0*/  F2FP.F16.F32.PACK_AB R68, RZ, R68 ;  /* 0x00000044ff44723e */ /* 0x000fc400000000ff */
[C---:B------:R-:W-:Y:S01]  /*58c0*/  ISETP.GT.AND P2, PT, R3.reuse, 0x8, P1 ;  /* 0x000000080300780c */ /* 0x040fe20000f44270 */
[----:B------:R-:W-:Y:S01]  /*58d0*/  @P3 STG.E.U16 desc[UR38][R8.64+0xa2], R67 ;  /* 0x0000a24308003986 */ /* 0x000fe2000c101526 */
[C---:B------:R-:W-:Y:S02]  /*58e0*/  ISETP.GT.AND P1, PT, R4.reuse, 0x60, PT ;  /* 0x000000600400780c */ /* 0x040fe40003f24270 */
[----:B------:R-:W-:Y:S01]  /*58f0*/  F2FP.F16.F32.PACK_AB R69, RZ, R69 ;  /* 0x00000045ff45723e */ /* 0x000fe200000000ff */
[----:B------:R-:W-:Y:S01]  /*5900*/  @P4 STG.E.U16 desc[UR38][R6.64+0xb0], R68 ;  /* 0x0000b04406004986 */ /* 0x000fe2000c101526 */
[C---:B------:R-:W-:Y:S02]  /*5910*/  ISETP.GT.AND P3, PT, R3.reuse, 0x8, P0 ;  /* 0x000000080300780c */ /* 0x040fe40000764270 */
[----:B------:R-:W-:Y:S01]  /*5920*/  ISETP.GT.AND P0, PT, R4, 0x61, PT ;  /* 0x000000610400780c */ /* 0x000fe20003f04270 */
[----:B------:R-:W-:Y:S01]  /*5930*/  @P5 STG.E.U16 desc[UR38][R6.64+0xb2], R69 ;  /* 0x0000b24506005986 */ /* 0x000fe2000c101526 */
[----:B------:R-:W-:-:S02]  /*5940*/  ISETP.GT.AND P4, PT, R3, RZ, P1 ;  /* 0x000000ff0300720c */ /* 0x000fc40000f84270 */
[C---:B------:R-:W-:Y:S02]  /*5950*/  ISETP.GT.AND P5, PT, R3.reuse, RZ, P0 ;  /* 0x000000ff0300720c */ /* 0x040fe400007a4270 */
[----:B------:R-:W-:Y:S02]  /*5960*/  F2FP.F16.F32.PACK_AB R70, RZ, R70 ;  /* 0x00000046ff46723e */ /* 0x000fe400000000ff */
[----:B------:R-:W-:Y:S02]  /*5970*/  F2FP.F16.F32.PACK_AB R71, RZ, R71 ;  /* 0x00000047ff47723e */ /* 0x000fe400000000ff */
[----:B------:R-:W-:Y:S01]  /*5980*/  F2FP.F16.F32.PACK_AB R72, RZ, R72 ;  /* 0x00000048ff48723e */ /* 0x000fe200000000ff */
[----:B------:R-:W-:Y:S01]  /*5990*/  @P2 STG.E.U16 desc[UR38][R8.64+0xb0], R70 ;  /* 0x0000b04608002986 */ /* 0x000fe2000c101526 */
[----:B------:R-:W-:Y:S02]  /*59a0*/  F2FP.F16.F32.PACK_AB R73, RZ, R73 ;  /* 0x00000049ff49723e */ /* 0x000fe400000000ff */
[C---:B------:R-:W-:Y:S01]  /*59b0*/  ISETP.GT.AND P1, PT, R3.reuse, 0x8, P1 ;  /* 0x000000080300780c */ /* 0x040fe20000f24270 */
[----:B------:R-:W-:Y:S01]  /*59c0*/  @P3 STG.E.U16 desc[UR38][R8.64+0xb2], R71 ;  /* 0x0000b24708003986 */ /* 0x000fe2000c101526 */
[----:B------:R-:W-:-:S02]  /*59d0*/  ISETP.GT.AND P2, PT, R3, 0x8, P0 ;  /* 0x000000080300780c */ /* 0x000fc40000744270 */
[C---:B------:R-:W-:Y:S01]  /*59e0*/  ISETP.GT.AND P0, PT, R4.reuse, 0x69, PT ;  /* 0x000000690400780c */ /* 0x040fe20003f04270 */
[----:B------:R-:W-:Y:S01]  /*59f0*/  @P4 STG.E.U16 desc[UR38][R6.64+0xc0], R72 ;  /* 0x0000c04806004986 */ /* 0x000fe2000c101526 */
[----:B------:R-:W-:Y:S02]  /*5a00*/  ISETP.GT.AND P4, PT, R4, 0x68, PT ;  /* 0x000000680400780c */ /* 0x000fe40003f84270 */
[----:B------:R-:W-:Y:S01]  /*5a10*/  F2FP.F16.F32.PACK_AB R74, RZ, R74 ;  /* 0x0000004aff4a723e */ /* 0x000fe200000000ff */
[----:B------:R-:W-:Y:S01]  /*5a20*/  @P5 STG.E.U16 desc[UR38][R6.64+0xc2], R73 ;  /* 0x0000c24906005986 */ /* 0x000fe2000c101526 */
[C---:B------:R-:W-:Y:S02]  /*5a30*/  ISETP.GT.AND P5, PT, R3.reuse, RZ, P4 ;  /* 0x000000ff0300720c */ /* 0x040fe400027a4270 */
[----:B------:R-:W-:Y:S01]  /*5a40*/  ISETP.GT.AND P3, PT, R3, RZ, P0 ;  /* 0x000000ff0300720c */ /* 0x000fe20000764270 */
[----:B------:R-:W-:Y:S01]  /*5a50*/  @P1 STG.E.U16 desc[UR38][R8.64+0xc0], R74 ;  /* 0x0000c04a08001986 */ /* 0x000fe2000c101526 */
[----:B------:R-:W-:-:S02]  /*5a60*/  F2FP.F16.F32.PACK_AB R75, RZ, R75 ;  /* 0x0000004bff4b723e */ /* 0x000fc400000000ff */
[----:B------:R-:W-:Y:S02]  /*5a70*/  F2FP.F16.F32.PACK_AB R76, RZ, R76 ;  /* 0x0000004cff4c723e */ /* 0x000fe400000000ff */
[C---:B------:R-:W-:Y:S01]  /*5a80*/  ISETP.GT.AND P4, PT, R3.reuse, 0x8, P4 ;  /* 0x000000080300780c */ /* 0x040fe20002784270 */
[----:B------:R-:W-:Y:S01]  /*5a90*/  @P2 STG.E.U16 desc[UR38][R8.64+0xc2], R75 ;  /* 0x0000c24b08002986 */ /* 0x000fe2000c101526 */
[----:B------:R-:W-:Y:S02]  /*5aa0*/  F2FP.F16.F32.PACK_AB R77, RZ, R77 ;  /* 0x0000004dff4d723e */ /* 0x000fe400000000ff */
[C---:B------:R-:W-:Y:S01]  /*5ab0*/  ISETP.GT.AND P2, PT, R4.reuse, 0x71, PT ;  /* 0x000000710400780c */ /* 0x040fe20003f44270 */
[----:B------:R-:W-:Y:S01]  /*5ac0*/  @P5 STG.E.U16 desc[UR38][R6.64+0xd0], R76 ;  /* 0x0000d04c06005986 */ /* 0x000fe2000c101526 */
[----:B------:R-:W-:Y:S02]  /*5ad0*/  ISETP.GT.AND P5, PT, R3, 0x8, P0 ;  /* 0x000000080300780c */ /* 0x000fe400007a4270 */
[C---:B------:R-:W-:Y:S01]  /*5ae0*/  ISETP.GT.AND P1, PT, R4.reuse, 0x78, PT ;  /* 0x000000780400780c */ /* 0x040fe20003f24270 */
[----:B------:R-:W-:Y:S01]  /*5af0*/  @P3 STG.E.U16 desc[UR38][R6.64+0xd2], R77 ;  /* 0x0000d24d06003986 */ /* 0x000fe2000c101526 */
[----:B------:R-:W-:-:S02]  /*5b00*/  ISETP.GT.AND P3, PT, R4, 0x70, PT ;  /* 0x000000700400780c */ /* 0x000fc40003f64270 */
[----:B------:R-:W-:Y:S01]  /*5b10*/  ISETP.GT.AND P0, PT, R4, 0x79, PT ;  /* 0x000000790400780c */ /* 0x000fe20003f04270 */
[----:B------:R-:W-:Y:S01]  /*5b20*/  @P4 IMAD.MOV.U32 R4, RZ, RZ, R8 ;  /* 0x000000ffff044224 */ /* 0x000fe200078e0008 */
[----:B------:R-:W-:Y:S01]  /*5b30*/  F2FP.F16.F32.PACK_AB R78, RZ, R78 ;  /* 0x0000004eff4e723e */ /* 0x000fe200000000ff */
[----:B------:R-:W-:Y:S01]  /*5b40*/  @P4 IMAD.MOV.U32 R5, RZ, RZ, R9 ;  /* 0x000000ffff054224 */ /* 0x000fe200078e0009 */
[----:B------:R-:W-:Y:S02]  /*5b50*/  F2FP.F16.F32.PACK_AB R79, RZ, R79 ;  /* 0x0000004fff4f723e */ /* 0x000fe400000000ff */
[----:B------:R-:W-:Y:S02]  /*5b60*/  F2FP.F16.F32.PACK_AB R80, RZ, R80 ;  /* 0x00000050ff50723e */ /* 0x000fe400000000ff */
[----:B------:R0:W-:Y:S01]  /*5b70*/  @P4 STG.E.U16 desc[UR38][R4.64+0xd0], R78 ;  /* 0x0000d04e04004986 */ /* 0x0001e2000c101526 */
[----:B------:R-:W-:Y:S02]  /*5b80*/  ISETP.GT.AND P4, PT, R3, RZ, P2 ;  /* 0x000000ff0300720c */ /* 0x000fe40001784270 */
[----:B------:R-:W-:-:S02]  /*5b90*/  F2FP.F16.F32.PACK_AB R81, RZ, R81 ;  /* 0x00000051ff51723e */ /* 0x000fc400000000ff */
[----:B------:R-:W-:Y:S02]  /*5ba0*/  ISETP.GT.AND P2, PT, R3, 0x8, P2 ;  /* 0x000000080300780c */ /* 0x000fe40001744270 */
[----:B------:R-:W-:Y:S02]  /*5bb0*/  F2FP.F16.F32.PACK_AB R82, RZ, R82 ;  /* 0x00000052ff52723e */ /* 0x000fe400000000ff */
[----:B------:R-:W-:Y:S02]  /*5bc0*/  F2FP.F16.F32.PACK_AB R83, RZ, R83 ;  /* 0x00000053ff53723e */ /* 0x000fe400000000ff */
[----:B------:R-:W-:Y:S01]  /*5bd0*/  F2FP.F16.F32.PACK_AB R84, RZ, R84 ;  /* 0x00000054ff54723e */ /* 0x000fe200000000ff */
[----:B0-----:R-:W-:Y:S01]  /*5be0*/  @P5 IMAD.MOV.U32 R4, RZ, RZ, R8 ;  /* 0x000000ffff045224 */ /* 0x001fe200078e0008 */
[----:B------:R-:W-:Y:S01]  /*5bf0*/  F2FP.F16.F32.PACK_AB R85, RZ, R85 ;  /* 0x00000055ff55723e */ /* 0x000fe200000000ff */
[----:B------:R-:W-:Y:S01]  /*5c00*/  @P5 IMAD.MOV.U32 R5, RZ, RZ, R9 ;  /* 0x000000ffff055224 */ /* 0x000fe200078e0009 */
[----:B------:R-:W-:-:S02]  /*5c10*/  F2FP.F16.F32.PACK_AB R86, RZ, R86 ;  /* 0x00000056ff56723e */ /* 0x000fc400000000ff */
[----:B------:R-:W-:Y:S02]  /*5c20*/  F2FP.F16.F32.PACK_AB R87, RZ, R87 ;  /* 0x00000057ff57723e */ /* 0x000fe400000000ff */
[----:B------:R0:W-:Y:S01]  /*5c30*/  @P5 STG.E.U16 desc[UR38][R4.64+0xd2], R79 ;  /* 0x0000d24f04005986 */ /* 0x0001e2000c101526 */
[C---:B------:R-:W-:Y:S02]  /*5c40*/  ISETP.GT.AND P5, PT, R3.reuse, RZ, P3 ;  /* 0x000000ff0300720c */ /* 0x040fe40001fa4270 */
[----:B------:R-:W-:-:S11]  /*5c50*/  ISETP.GT.AND P3, PT, R3, 0x8, P3 ;  /* 0x000000080300780c */ /* 0x000fd60001f64270 */
[----:B0-----:R-:W-:Y:S02]  /*5c60*/  @P5 IMAD.MOV.U32 R4, RZ, RZ, R6 ;  /* 0x000000ffff045224 */ /* 0x001fe400078e0006 */
[----:B------:R-:W-:-:S05]  /*5c70*/  @P5 IMAD.MOV.U32 R5, RZ, RZ, R7 ;  /* 0x000000ffff055224 */ /* 0x000fca00078e0007 */
[----:B------:R0:W-:Y:S01]  /*5c80*/  @P5 STG.E.U16 desc[UR38][R4.64+0xe0], R80 ;  /* 0x0000e05004005986 */ /* 0x0001e2000c101526 */
[C---:B------:R-:W-:Y:S02]  /*5c90*/  ISETP.GT.AND P5, PT, R3.reuse, RZ, P0 ;  /* 0x000000ff0300720c */ /* 0x040fe400007a4270 */
[----:B------:R-:W-:Y:S01]  /*5ca0*/  ISETP.GT.AND P0, PT, R3, 0x8, P0 ;  /* 0x000000080300780c */ /* 0x000fe20000704270 */
[----:B0-----:R-:W-:Y:S02]  /*5cb0*/  @P4 IMAD.MOV.U32 R4, RZ, RZ, R6 ;  /* 0x000000ffff044224 */ /* 0x001fe400078e0006 */
[----:B------:R-:W-:-:S05]  /*5cc0*/  @P4 IMAD.MOV.U32 R5, RZ, RZ, R7 ;  /* 0x000000ffff054224 */ /* 0x000fca00078e0007 */
[----:B------:R0:W-:Y:S01]  /*5cd0*/  @P4 STG.E.U16 desc[UR38][R4.64+0xe2], R81 ;  /* 0x0000e25104004986 */ /* 0x0001e2000c101526 */
[C---:B------:R-:W-:Y:S02]  /*5ce0*/  ISETP.GT.AND P4, PT, R3.reuse, RZ, P1 ;  /* 0x000000ff0300720c */ /* 0x040fe40000f84270 */
[----:B------:R-:W-:Y:S01]  /*5cf0*/  ISETP.GT.AND P1, PT, R3, 0x8, P1 ;  /* 0x000000080300780c */ /* 0x000fe20000f24270 */
[----:B0-----:R-:W-:Y:S02]  /*5d00*/  @P3 IMAD.MOV.U32 R4, RZ, RZ, R8 ;  /* 0x000000ffff043224 */ /* 0x001fe400078e0008 */
[----:B------:R-:W-:-:S05]  /*5d10*/  @P3 IMAD.MOV.U32 R5, RZ, RZ, R9 ;  /* 0x000000ffff053224 */ /* 0x000fca00078e0009 */
[----:B------:R0:W-:Y:S02]  /*5d20*/  @P3 STG.E.U16 desc[UR38][R4.64+0xe0], R82 ;  /* 0x0000e05204003986 */ /* 0x0001e4000c101526 */
[----:B0-----:R-:W-:Y:S02]  /*5d30*/  @P2 IMAD.MOV.U32 R4, RZ, RZ, R8 ;  /* 0x000000ffff042224 */ /* 0x001fe400078e0008 */
[----:B------:R-:W-:-:S05]  /*5d40*/  @P2 IMAD.MOV.U32 R5, RZ, RZ, R9 ;  /* 0x000000ffff052224 */ /* 0x000fca00078e0009 */
[----:B------:R0:W-:Y:S02]  /*5d50*/  @P2 STG.E.U16 desc[UR38][R4.64+0xe2], R83 ;  /* 0x0000e25304002986 */ /* 0x0001e4000c101526 */
[----:B0-----:R-:W-:Y:S02]  /*5d60*/  @P4 IMAD.MOV.U32 R4, RZ, RZ, R6 ;  /* 0x000000ffff044224 */ /* 0x001fe400078e0006 */
[----:B------:R-:W-:-:S05]  /*5d70*/  @P4 IMAD.MOV.U32 R5, RZ, RZ, R7 ;  /* 0x000000ffff054224 */ /* 0x000fca00078e0007 */
[----:B------:R0:W-:Y:S04]  /*5d80*/  @P4 STG.E.U16 desc[UR38][R4.64+0xf0], R84 ;  /* 0x0000f05404004986 */ /* 0x0001e8000c101526 */
[----:B------:R1:W-:Y:S01]  /*5d90*/  @P5 STG.E.U16 desc[UR38][R6.64+0xf2], R85 ;  /* 0x0000f25506005986 */ /* 0x0003e2000c101526 */
[----:B0-----:R-:W-:Y:S02]  /*5da0*/  @P1 IMAD.MOV.U32 R4, RZ, RZ, R8 ;  /* 0x000000ffff041224 */ /* 0x001fe400078e0008 */
[----:B------:R-:W-:-:S05]  /*5db0*/  @P1 IMAD.MOV.U32 R5, RZ, RZ, R9 ;  /* 0x000000ffff051224 */ /* 0x000fca00078e0009 */
[----:B------:R1:W-:Y:S04]  /*5dc0*/  @P1 STG.E.U16 desc[UR38][R4.64+0xf0], R86 ;  /* 0x0000f05604001986 */ /* 0x0003e8000c101526 */
[----:B------:R1:W-:Y:S02]  /*5dd0*/  @P0 STG.E.U16 desc[UR38][R8.64+0xf2], R87 ;  /* 0x0000f25708000986 */ /* 0x0003e4000c101526 */
.L_x_154:
[----:B------:R-:W-:Y:S05]  /*5de0*/  BSYNC B0 ;  /* 0x0000000000007941 */ /* 0x000fea0003800000 */
.L_x_28:
[----:B------:R-:W-:Y:S01]  /*5df0*/  IADD3 R16, P0, R16, UR36, RZ ;  /* 0x0000002410107c10 */ /* 0x000fe2000ff1e0ff */
[----:B------:R-:W-:Y:S01]  /*5e00*/  ULDC.64 UR4, c[0x0][0x650] ;  /* 0x0001940000047ab9 */ /* 0x000fe20000000a00 */
[----:B------:R-:W-:Y:S01]  /*5e10*/  PRMT R3, RZ, 0x7610, R3 ;  /* 0x00007610ff037816 */ /* 0x000fe20000000003 */
[----:B------:R-:W-:Y:S01]  /*5e20*/  IMAD.MOV.U32 R100, RZ, RZ, -0x1 ;  /* 0xffffffffff647424 */ /* 0x000fe200078e00ff */
[----:B------:R-:W-:Y:S01]  /*5e30*/  IADD3.X R17, R17, UR42, RZ, P0, !PT ;  /* 0x0000002a11117c10 */ /* 0x000fe200087fe4ff */
[----:B------:R-:W-:Y:S01]  /*5e40*/  IMAD.MOV.U32 R99, RZ, RZ, -0x1 ;  /* 0xffffffffff637424 */ /* 0x000fe200078e00ff */
[----:B------:R-:W-:-:S04]  /*5e50*/  ISETP.GE.U32.AND P0, PT, R16, UR4, PT ;  /* 0x0000000410007c0c */ /* 0x000fc8000bf06070 */
[----:B------:R-:W-:-:S13]  /*5e60*/  ISETP.GE.U32.AND.EX P0, PT, R17, UR5, PT, P0 ;  /* 0x0000000511007c0c */ /* 0x000fda000bf06100 */
[----:B------:R-:W-:Y:S05]  /*5e70*/  @P0 BRA `(.L_x_155) ;  /* 0x00000004004c0947 */ /* 0x000fea0003800000 */
[----:B------:R-:W0:Y:S01]  /*5e80*/  LDC.64 R10, c[0x0][0x628] ;  /* 0x00018a00ff0a7b82 */ /* 0x000e220000000a00 */
[----:B---3--:R-:W3:Y:S01]  /*5e90*/  S2R R12, SR_CTAID.X ;  /* 0x00000000000c7919 */ /* 0x008ee20000002500 */
[----:B-12-4-:R-:W-:Y:S02]  /*5ea0*/  IMAD.MOV.U32 R8, RZ, RZ, R16 ;  /* 0x000000ffff087224 */ /* 0x016fe400078e0010 */
[----:B------:R-:W-:Y:S01]  /*5eb0*/  IMAD.MOV.U32 R9, RZ, RZ, R17 ;  /* 0x000000ffff097224 */ /* 0x000fe200078e0011 */
[----:B------:R-:W1:Y:S03]  /*5ec0*/  S2R R20, SR_CTAID.Y ;  /* 0x0000000000147919 */ /* 0x000e660000002600 */
[----:B------:R-:W2:Y:S08]  /*5ed0*/  LDC R0, c[0x0][0x630] ;  /* 0x00018c00ff007b82 */ /* 0x000eb00000000800 */
[----:B------:R-:W4:Y:S01]  /*5ee0*/  LDC.64 R14, c[0x0][0x620] ;  /* 0x00018800ff0e7b82 */ /* 0x000f220000000a00 */
[----:B0-----:R-:W-:-:S04]  /*5ef0*/  ISETP.NE.U32.AND P0, PT, R10, RZ, PT ;  /* 0x000000ff0a00720c */ /* 0x001fc80003f05070 */
[----:B------:R-:W-:-:S13]  /*5f00*/  ISETP.NE.AND.EX P0, PT, R11, RZ, PT, P0 ;  /* 0x000000ff0b00720c */ /* 0x000fda0003f05300 */
[----:B-1234-:R-:W-:Y:S05]  /*5f10*/  @!P0 BRA `(.L_x_156) ;  /* 0x0000000000288947 */ /* 0x01efea0003800000 */
        /* <DEDUP_REMOVED lines=10> */
.L_x_156:
[-CC-:B------:R-:W-:Y:S01]  /*5fc0*/  SHF.R.U64 R99, R8, R0.reuse, R9.reuse ;  /* 0x0000000008637219 */ /* 0x180fe20000001209 */
[----:B------:R-:W0:Y:S01]  /*5fd0*/  LDC.64 R26, c[0x0][0x640] ;  /* 0x00019000ff1a7b82 */ /* 0x000e220000000a00 */
[----:B------:R-:W-:Y:S01]  /*5fe0*/  SHF.R.U32.HI R0, RZ, R0, R9 ;  /* 0x00000000ff007219 */ /* 0x000fe20000011609 */
[----:B------:R-:W-:Y:S01]  /*5ff0*/  ULDC UR4, c[0x0][0x150] ;  /* 0x0000540000047ab9 */ /* 0x000fe20000000800 */
[----:B------:R-:W-:Y:S02]  /*6000*/  IADD3 R3, P0, RZ, -R99, RZ ;  /* 0x80000063ff037210 */ /* 0x000fe40007f1e0ff */
[----:B------:R-:W-:-:S03]  /*6010*/  I2FP.F32.U32 R7, R12 ;  /* 0x0000000c00077245 */ /* 0x000fc60000201000 */
[----:B------:R-:W1:Y:S01]  /*6020*/  LDC R6, c[0x0][0x618] ;  /* 0x00018600ff067b82 */ /* 0x000e620000000800 */
[----:B------:R-:W-:Y:S02]  /*6030*/  IMAD.X R5, RZ, RZ, ~R0, P0 ;  /* 0x000000ffff057224 */ /* 0x000fe400000e0e00 */
[----:B------:R-:W-:Y:S01]  /*6040*/  FMUL R7, R7, UR4 ;  /* 0x0000000407077c20 */ /* 0x000fe20008400000 */
[----:B------:R-:W-:Y:S01]  /*6050*/  ULDC UR4, c[0x0][0x154] ;  /* 0x0000550000047ab9 */ /* 0x000fe20000000800 */
[-C--:B------:R-:W-:Y:S02]  /*6060*/  IMAD R0, R5, R14.reuse, RZ ;  /* 0x0000000e05007224 */ /* 0x080fe400078e02ff */
[C---:B------:R-:W-:Y:S01]  /*6070*/  IMAD.WIDE.U32 R4, R3.reuse, R14, R16 ;  /* 0x0000000e03047225 */ /* 0x040fe200078e0010 */
[----:B------:R-:W2:Y:S01]  /*6080*/  LDC R8, c[0x0][0x608] ;  /* 0x00018200ff087b82 */ /* 0x000ea20000000800 */
[----:B------:R-:W3:Y:S02]  /*6090*/  F2I.U32.TRUNC.NTZ R7, R7 ;  /* 0x0000000700077305 */ /* 0x000ee4000020f000 */
[----:B------:R-:W-:Y:S01]  /*60a0*/  IMAD R3, R3, R15, R0 ;  /* 0x0000000f03037224 */ /* 0x000fe200078e0200 */
[----:B------:R-:W-:-:S03]  /*60b0*/  I2FP.F32.U32 R0, R20 ;  /* 0x0000001400007245 */ /* 0x000fc60000201000 */
[----:B------:R-:W-:Y:S01]  /*60c0*/  IMAD.IADD R3, R5, 0x1, R3 ;  /* 0x0000000105037824 */ /* 0x000fe200078e0203 */
[----:B------:R-:W4:Y:S01]  /*60d0*/  LDC R11, c[0x0][0x658] ;  /* 0x00019600ff0b7b82 */ /* 0x000f220000000800 */
[----:B0-----:R-:W-:-:S04]  /*60e0*/  ISETP.NE.U32.AND P0, PT, R26, RZ, PT ;  /* 0x000000ff1a00720c */ /* 0x001fc80003f05070 */
[----:B------:R-:W-:-:S03]  /*60f0*/  ISETP.NE.AND.EX P0, PT, R27, RZ, PT, P0 ;  /* 0x000000ff1b00720c */ /* 0x000fc60003f05300 */
[----:B------:R-:W0:Y:S01]  /*6100*/  LDC R9, c[0x0][0x144] ;  /* 0x00005100ff097b82 */ /* 0x000e220000000800 */
[-C--:B-1----:R-:W-:Y:S01]  /*6110*/  SHF.R.U64 R10, R4, R6.reuse, R3 ;  /* 0x00000006040a7219 */ /* 0x082fe20000001203 */
[----:B---3--:R-:W-:Y:S01]  /*6120*/  IMAD.MOV R7, RZ, RZ, -R7 ;  /* 0x000000ffff077224 */ /* 0x008fe200078e0a07 */
[----:B------:R-:W-:Y:S01]  /*6130*/  SHF.R.U32.HI R3, RZ, R6, R3 ;  /* 0x00000006ff037219 */ /* 0x000fe20000011603 */
[----:B------:R-:W-:-:S04]  /*6140*/  FMUL R6, R0, UR4 ;  /* 0x0000000400067c20 */ /* 0x000fc80008400000 */
[----:B------:R-:W1:Y:S01]  /*6150*/  LDC R21, c[0x0][0x148] ;  /* 0x00005200ff157b82 */ /* 0x000e620000000800 */
[----:B------:R3:W0:Y:S01]  /*6160*/  F2I.U32.TRUNC.NTZ R14, R6 ;  /* 0x00000006000e7305 */ /* 0x000622000020f000 */
[-CC-:B--2---:R-:W-:Y:S02]  /*6170*/  SHF.R.U64 R13, R10, R8.reuse, R3.reuse ;  /* 0x000000080a0d7219 */ /* 0x184fe40000001203 */
[----:B------:R-:W-:-:S04]  /*6180*/  SHF.R.U32.HI R0, RZ, R8, R3 ;  /* 0x00000008ff007219 */ /* 0x000fc80000011603 */
[----:B-----5:R-:W2:Y:S01]  /*6190*/  LDC R24, c[0x0][0x648] ;  /* 0x00019200ff187b82 */ /* 0x020ea20000000800 */
[-CC-:B----4-:R-:W-:Y:S02]  /*61a0*/  SHF.R.U64 R15, R13, R11.reuse, R0.reuse ;  /* 0x0000000b0d0f7219 */ /* 0x190fe40000001200 */
[----:B------:R-:W-:-:S03]  /*61b0*/  SHF.R.U32.HI R5, RZ, R11, R0 ;  /* 0x0000000bff057219 */ /* 0x000fc60000011600 */
[----:B------:R-:W-:Y:S02]  /*61c0*/  IMAD.MOV.U32 R4, RZ, RZ, R15 ;  /* 0x000000ffff047224 */ /* 0x000fe400078e000f */
[----:B------:R-:W4:Y:S01]  /*61d0*/  LDC R28, c[0x0][0x638] ;  /* 0x00018e00ff1c7b82 */ /* 0x000f220000000800 */
[----:B0-----:R-:W-:-:S07]  /*61e0*/  IMAD R25, R9, R7, R12 ;  /* 0x0000000709197224 */ /* 0x001fce00078e020c */
[----:B------:R-:W0:Y:S08]  /*61f0*/  LDC R29, c[0x0][0x610] ;  /* 0x00018400ff1d7b82 */ /* 0x000e300000000800 */
[----:B------:R-:W0:Y:S01]  /*6200*/  LDC R30, c[0x0][0x600] ;  /* 0x00018000ff1e7b82 */ /* 0x000e220000000800 */
[----:B-123--:R-:W-:Y:S05]  /*6210*/  @!P0 BRA `(.L_x_157) ;  /* 0x0000000000288947 */ /* 0x00efea0003800000 */
        /* <DEDUP_REMOVED lines=10> */
.L_x_157:
[----:B------:R-:W-:Y:S01]  /*62c0*/  ISETP.NE.AND P0, PT, R2, 0x1, PT ;  /* 0x000000010200780c */ /* 0x000fe20003f05270 */
[----:B------:R-:W-:Y:S01]  /*62d0*/  IMAD.MOV R14, RZ, RZ, -R14 ;  /* 0x000000ffff0e7224 */ /* 0x000fe200078e0a0e */
[----:B------:R-:W-:Y:S02]  /*62e0*/  SHF.R.U64 R0, R4, R24, R5 ;  /* 0x0000001804007219 */ /* 0x000fe40000001205 */
[----:B------:R-:W-:Y:S02]  /*62f0*/  LOP3.LUT R3, R13, R96, RZ, 0xc0, !PT ;  /* 0x000000600d037212 */ /* 0x000fe400078ec0ff */
[----:B------:R-:W-:Y:S01]  /*6300*/  LOP3.LUT R10, R10, R95, RZ, 0xc0, !PT ;  /* 0x0000005f0a0a7212 */ /* 0x000fe200078ec0ff */
[----:B------:R-:W-:Y:S02]  /*6310*/  IMAD.MOV R4, RZ, RZ, -R0 ;  /* 0x000000ffff047224 */ /* 0x000fe400078e0a00 */
[----:B------:R-:W-:Y:S02]  /*6320*/  IMAD R0, R90, R0, R3 ;  /* 0x000000005a007224 */ /* 0x000fe400078e0203 */
[----:B----4-:R-:W-:-:S02]  /*6330*/  IMAD R3, R4, R28, R15 ;  /* 0x0000001c04037224 */ /* 0x010fc400078e020f */
[----:B------:R-:W-:Y:S02]  /*6340*/  @P0 IMAD R25, R21, R14, R20 ;  /* 0x0000000e15190224 */ /* 0x000fe400078e0214 */
[----:B0-----:R-:W-:Y:S02]  /*6350*/  IMAD R5, R3, R30, R10 ;  /* 0x0000001e03057224 */ /* 0x001fe400078e020a */
[----:B------:R-:W-:Y:S02]  /*6360*/  IMAD R0, R0, R29, R25 ;  /* 0x0000001d00007224 */ /* 0x000fe400078e0219 */
[----:B------:R-:W-:-:S03]  /*6370*/  IMAD.MOV.U32 R4, RZ, RZ, 0x1 ;  /* 0x00000001ff047424 */ /* 0x000fc600078e00ff */
[----:B------:R-:W-:Y:S02]  /*6380*/  SEL R100, R5, R0, !P0 ;  /* 0x0000000005647207 */ /* 0x000fe40004000000 */
[----:B------:R-:W-:Y:S02]  /*6390*/  PRMT R3, R4, 0x7610, R3 ;  /* 0x0000761004037816 */ /* 0x000fe40000000003 */
[----:B------:R-:W-:-:S07]  /*63a0*/  SEL R0, R0, R5, !P0 ;  /* 0x0000000500007207 */ /* 0x000fce0004000000 */
.L_x_155:
[----:B------:R-:W-:Y:S01]  /*63b0*/  UIADD3 UR41, UR43, UR41, URZ ;  /* 0x000000292b297290 */ /* 0x000fe2000fffe03f */
[----:B------:R-:W-:Y:S01]  /*63c0*/  LOP3.LUT P0, RZ, R3, 0xff, RZ, 0xc0, !PT ;  /* 0x000000ff03ff7812 */ /* 0x000fe2000780c0ff */
[----:B------:R-:W-:Y:S02]  /*63d0*/  IMAD.MOV.U32 R101, RZ, RZ, R0 ;  /* 0x000000ffff657224 */ /* 0x000fe400078e0000 */
[----:B------:R-:W-:Y:S02]  /*63e0*/  USHF.R.U32.HI UR4, URZ, 0x1, UR41 ;  /* 0x000000013f047899 */ /* 0x000fe40008011629 */
[----:B------:R-:W-:Y:S02]  /*63f0*/  UISETP.GT.U32.AND UP1, UPT, UR41, 0x1, UPT ;  /* 0x000000012900788c */ /* 0x000fe4000bf24070 */
[----:B------:R-:W-:Y:S02]  /*6400*/  ULOP3.LUT UR4, UR4, 0x1, URZ, 0xc0, !UPT ;  /* 0x0000000104047892 */ /* 0x000fe4000f8ec03f */
[----:B------:R-:W-:-:S02]  /*6410*/  UISETP.LT.U32.AND UP1, UPT, UR43, 0x2, UP1 ;  /* 0x000000022b00788c */ /* 0x000fc40008f21070 */
[----:B------:R-:W-:Y:S02]  /*6420*/  UISETP.NE.U32.AND UP0, UPT, UR4, 0x1, UPT ;  /* 0x000000010400788c */ /* 0x000fe4000bf05070 */
[----:B------:R-:W-:Y:S02]  /*6430*/  USEL UR5, URZ, 0x1, !UP1 ;  /* 0x000000013f057887 */ /* 0x000fe4000c800000 */
[----:B------:R-:W-:Y:S02]  /*6440*/  UISETP.GT.U32.AND UP0, UPT, UR43, 0x1, !UP0 ;  /* 0x000000012b00788c */ /* 0x000fe4000c704070 */
[----:B------:R-:W-:Y:S02]  /*6450*/  ULOP3.LUT UR41, UR41, 0x1, URZ, 0xc0, !UPT ;  /* 0x0000000129297892 */ /* 0x000fe4000f8ec03f */
[----:B------:R-:W-:-:S04]  /*6460*/  USEL UR4, URZ, 0x1, !UP0 ;  /* 0x000000013f047887 */ /* 0x000fc8000c000000 */
[----:B------:R-:W-:Y:S01]  /*6470*/  ULOP3.LUT UR40, UR4, UR40, UR5, 0x96, !UPT ;  /* 0x0000002804287292 */ /* 0x000fe2000f8e9605 */
[----:B------:R-:W-:Y:S11]  /*6480*/  @P0 BRA `(.L_x_158) ;  /* 0xffffffac003c0947 */ /* 0x000ff6000383ffff */
[----:B------:R-:W-:Y:S05]  /*6490*/  EXIT ;  /* 0x000000000000794d */ /* 0x000fea0003800000 */
.L_x_3:
        /* <DEDUP_REMOVED lines=26> */
.L_x_160:
[--C-:B------:R-:W-:Y:S01]  /*6640*/  SHF.R.U64 R14, R12, R20, R13.reuse ;  /* 0x000000140c0e7219 */ /* 0x100fe2000000120d */
[----:B------:R-:W0:Y:S01]  /*6650*/  LDC R24, c[0x0][0x618] ;  /* 0x00018600ff187b82 */ /* 0x000e220000000800 */
[----:B------:R-:W-:Y:S01]  /*6660*/  I2FP.F32.U32 R8, R6 ;  /* 0x0000000600087245 */ /* 0x000fe20000201000 */
[----:B------:R-:W-:Y:S01]  /*6670*/  ULDC UR4, c[0x0][0x150] ;  /* 0x0000540000047ab9 */ /* 0x000fe20000000800 */
[----:B------:R-:W-:Y:S02]  /*6680*/  SHF.R.U32.HI R7, RZ, R20, R13 ;  /* 0x00000014ff077219 */ /* 0x000fe4000001160d */
[----:B------:R-:W-:Y:S01]  /*6690*/  IADD3 R11, P0, RZ, -R14, RZ ;  /* 0x8000000eff0b7210 */ /* 0x000fe20007f1e0ff */
[----:B------:R-:W-:Y:S01]  /*66a0*/  FMUL R13, R8, UR4 ;  /* 0x00000004080d7c20 */ /* 0x000fe20008400000 */
[----:B------:R-:W-:Y:S01]  /*66b0*/  ULDC UR4, c[0x0][0x154] ;  /* 0x0000550000047ab9 */ /* 0x000fe20000000800 */
[----:B------:R-:W1:Y:S02]  /*66c0*/  LDC.64 R26, c[0x0][0x640] ;  /* 0x00019000ff1a7b82 */ /* 0x000e640000000a00 */
[----:B------:R-:W-:-:S02]  /*66d0*/  IMAD.X R7, RZ, RZ, ~R7, P0 ;  /* 0x000000ffff077224 */ /* 0x000fc400000e0e07 */
[----:B------:R-:W2:Y:S01]  /*66e0*/  F2I.U32.TRUNC.NTZ R13, R13 ;  /* 0x0000000d000d7305 */ /* 0x000ea2000020f000 */
[----:B------:R-:W-:-:S03]  /*66f0*/  IMAD.WIDE.U32 R8, R11, R22, R16 ;  /* 0x000000160b087225 */ /* 0x000fc600078e0010 */
[----:B------:R-:W3:Y:S01]  /*6700*/  LDC R15, c[0x0][0x144] ;  /* 0x00005100ff0f7b82 */ /* 0x000ee20000000800 */
[----:B------:R-:W-:-:S04]  /*6710*/  IMAD R10, R7, R22, RZ ;  /* 0x00000016070a7224 */ /* 0x000fc800078e02ff */
[----:B------:R-:W-:Y:S02]  /*6720*/  IMAD R7, R11, R23, R10 ;  /* 0x000000170b077224 */ /* 0x000fe400078e020a */
[----:B------:R-:W-:Y:S01]  /*6730*/  IMAD.MOV.U32 R10, RZ, RZ, -0x1 ;  /* 0xffffffffff0a7424 */ /* 0x000fe200078e00ff */
[----:B------:R-:W4:Y:S01]  /*6740*/  LDC R20, c[0x0][0x608] ;  /* 0x00018200ff147b82 */ /* 0x000f220000000800 */
[----:B------:R-:W-:Y:S01]  /*6750*/  IMAD.IADD R7, R9, 0x1, R7 ;  /* 0x0000000109077824 */ /* 0x000fe200078e0207 */
[----:B------:R-:W-:-:S04]  /*6760*/  I2FP.F32.U32 R9, R3 ;  /* 0x0000000300097245 */ /* 0x000fc80000201000 */
[-C--:B0-----:R-:W-:Y:S01]  /*6770*/  SHF.R.U64 R12, R8, R24.reuse, R7 ;  /* 0x00000018080c7219 */ /* 0x081fe20000001207 */
[----:B--2---:R-:W-:Y:S01]  /*6780*/  IMAD.MOV R8, RZ, RZ, -R13 ;  /* 0x000000ffff087224 */ /* 0x004fe200078e0a0d */
[----:B------:R-:W0:Y:S01]  /*6790*/  LDC R11, c[0x0][0x658] ;  /* 0x00019600ff0b7b82 */ /* 0x000e220000000800 */
[----:B-1----:R-:W-:Y:S01]  /*67a0*/  ISETP.NE.U32.AND P0, PT, R26, RZ, PT ;  /* 0x000000ff1a00720c */ /* 0x002fe20003f05070 */
[----:B------:R-:W-:Y:S01]  /*67b0*/  FMUL R9, R9, UR4 ;  /* 0x0000000409097c20 */ /* 0x000fe20008400000 */
[----:B------:R-:W-:Y:S02]  /*67c0*/  SHF.R.U32.HI R7, RZ, R24, R7 ;  /* 0x00000018ff077219 */ /* 0x000fe40000011607 */
[----:B------:R-:W-:-:S03]  /*67d0*/  ISETP.NE.AND.EX P0, PT, R27, RZ, PT, P0 ;  /* 0x000000ff1b00720c */ /* 0x000fc60003f05300 */
[----:B------:R-:W1:Y:S01]  /*67e0*/  LDC R22, c[0x0][0x148] ;  /* 0x00005200ff167b82 */ /* 0x000e620000000800 */
[----:B---3--:R-:W-:Y:S02]  /*67f0*/  IMAD R23, R15, R8, R6 ;  /* 0x000000080f177224 */ /* 0x008fe400078e0206 */
[----:B------:R-:W-:-:S05]  /*6800*/  IMAD.MOV.U32 R8, RZ, RZ, 0x1 ;  /* 0x00000001ff087424 */ /* 0x000fca00078e00ff */
[----:B------:R-:W2:Y:S01]  /*6810*/  LDC R21, c[0x0][0x600] ;  /* 0x00018000ff157b82 */ /* 0x000ea20000000800 */
[-CC-:B----4-:R-:W-:Y:S02]  /*6820*/  SHF.R.U64 R15, R12, R20.reuse, R7.reuse ;  /* 0x000000140c0f7219 */ /* 0x190fe40000001207 */
[----:B------:R-:W-:Y:S02]  /*6830*/  SHF.R.U32.HI R6, RZ, R20, R7 ;  /* 0x00000014ff067219 */ /* 0x000fe40000011607 */
[----:B------:R3:W4:Y:S03]  /*6840*/  F2I.U32.TRUNC.NTZ R20, R9 ;  /* 0x0000000900147305 */ /* 0x000726000020f000 */
[----:B------:R-:W1:Y:S01]  /*6850*/  LDC R25, c[0x0][0x648] ;  /* 0x00019200ff197b82 */ /* 0x000e620000000800 */
[-C--:B0-----:R-:W-:Y:S02]  /*6860*/  SHF.R.U64 R19, R15, R11.reuse, R6 ;  /* 0x0000000b0f137219 */ /* 0x081fe40000001206 */
[----:B------:R-:W-:-:S02]  /*6870*/  SHF.L.U32 R10, R10, R11, RZ ;  /* 0x0000000b0a0a7219 */ /* 0x000fc400000006ff */
[-C--:B------:R-:W-:Y:S01]  /*6880*/  SHF.R.U32.HI R7, RZ, R11.reuse, R6 ;  /* 0x0000000bff077219 */ /* 0x080fe20000011606 */
[----:B------:R-:W-:Y:S01]  /*6890*/  IMAD.MOV.U32 R6, RZ, RZ, R19 ;  /* 0x000000ffff067224 */ /* 0x000fe200078e0013 */
[----:B------:R-:W-:Y:S01]  /*68a0*/  SHF.L.U32 R24, R8, R11, RZ ;  /* 0x0000000b08187219 */ /* 0x000fe200000006ff */
[----:B------:R-:W0:Y:S01]  /*68b0*/  LDC R28, c[0x0][0x638] ;  /* 0x00018e00ff1c7b82 */ /* 0x000e220000000800 */
[----:B------:R-:W-:-:S07]  /*68c0*/  LOP3.LUT R30, RZ, R10, RZ, 0x33, !PT ;  /* 0x0000000aff1e7212 */ /* 0x000fce00078e33ff */
[----:B------:R-:W0:Y:S01]  /*68d0*/  LDC R29, c[0x0][0x610] ;  /* 0x00018400ff1d7b82 */ /* 0x000e220000000800 */
[----:B---34-:R-:W-:Y:S05]  /*68e0*/  @!P0 BRA `(.L_x_161) ;  /* 0x0000000000288947 */ /* 0x018fea0003800000 */
[----:B------:R-:W3:Y:S02]  /*68f0*/  LDC R6, c[0x0][0x64c] ;  /* 0x00019300ff067b82 */ /* 0x000ee40000000800 */
[----:B---3--:R-:W-:-:S05]  /*6900*/  IADD3 R11, P0, R19, R6, RZ ;  /* 0x00000006130b7210 */ /* 0x008fca0007f1e0ff */
        /* <DEDUP_REMOVED lines=8> */
.L_x_161:
[----:B------:R-:W-:Y:S01]  /*6990*/  ISETP.NE.AND P0, PT, R2, 0x1, PT ;  /* 0x000000010200780c */ /* 0x000fe20003f05270 */
[----:B--2---:R-:W-:Y:S01]  /*69a0*/  VIADD R9, R21, 0xffffffff ;  /* 0xffffffff15097836 */ /* 0x004fe20000000000 */
[----:B-1----:R-:W-:Y:S01]  /*69b0*/  SHF.R.U64 R7, R6, R25, R7 ;  /* 0x0000001906077219 */ /* 0x002fe20000001207 */
[----:B------:R-:W-:Y:S01]  /*69c0*/  IMAD.MOV R20, RZ, RZ, -R20 ;  /* 0x000000ffff147224 */ /* 0x000fe200078e0a14 */
[----:B------:R-:W-:Y:S02]  /*69d0*/  LOP3.LUT R6, R15, R30, RZ, 0xc0, !PT ;  /* 0x0000001e0f067212 */ /* 0x000fe400078ec0ff */
[----:B------:R-:W-:Y:S01]  /*69e0*/  LOP3.LUT R12, R12, R9, RZ, 0xc0, !PT ;  /* 0x000000090c0c7212 */ /* 0x000fe200078ec0ff */
[----:B------:R-:W-:Y:S02]  /*69f0*/  IMAD.MOV R8, RZ, RZ, -R7 ;  /* 0x000000ffff087224 */ /* 0x000fe400078e0a07 */
[----:B------:R-:W-:Y:S02]  /*6a00*/  IMAD R6, R24, R7, R6 ;  /* 0x0000000718067224 */ /* 0x000fe400078e0206 */
[----:B------:R-:W-:-:S02]  /*6a10*/  IMAD.MOV.U32 R9, RZ, RZ, 0x1 ;  /* 0x00000001ff097424 */ /* 0x000fc400078e00ff */
[----:B------:R-:W-:Y:S02]  /*6a20*/  @P0 IMAD R23, R22, R20, R3 ;  /* 0x0000001416170224 */ /* 0x000fe400078e0203 */
[----:B0-----:R-:W-:Y:S02]  /*6a30*/  IMAD R3, R8, R28, R19 ;  /* 0x0000001c08037224 */ /* 0x001fe400078e0213 */
[----:B------:R-:W-:Y:S02]  /*6a40*/  IMAD R13, R6, R29, R23 ;  /* 0x0000001d060d7224 */ /* 0x000fe400078e0217 */
[----:B------:R-:W-:Y:S02]  /*6a50*/  IMAD R6, R3, R21, R12 ;  /* 0x0000001503067224 */ /* 0x000fe400078e020c */
[----:B------:R-:W-:-:S03]  /*6a60*/  IMAD.MOV.U32 R8, RZ, RZ, R14 ;  /* 0x000000ffff087224 */ /* 0x000fc600078e000e */
[----:B------:R-:W-:Y:S02]  /*6a70*/  SEL R20, R6, R13, !P0 ;  /* 0x0000000d06147207 */ /* 0x000fe40004000000 */
[----:B------:R-:W-:-:S07]  /*6a80*/  SEL R13, R13, R6, !P0 ;  /* 0x000000060d0d7207 */ /* 0x000fce0004000000 */
.L_x_159:
[----:B------:R-:W-:-:S08]  /*6a90*/  NOP ;  /* 0x0000000000007918 */ /* 0x000fd00000000000 */
[----:B------:R-:W0:-:S00]  /*6aa0*/  USETMAXREG.DEALLOC.CTAPOOL 0x28 ;  /* 0x00000028000079c8 */ /* 0x000e0000080e0500 */
[----:B0-----:R-:W-:-:S13]  /*6ab0*/  ISETP.NE.AND P0, PT, R0, RZ, PT ;  /* 0x000000ff0000720c */ /* 0x001fda0003f05270 */
[----:B------:R-:W-:Y:S05]  /*6ac0*/  @P0 EXIT ;  /* 0x000000000000094d */ /* 0x000fea0003800000 */
[----:B------:R-:W-:Y:S01]  /*6ad0*/  LOP3.LUT P0, RZ, R9, 0xff, RZ, 0xc0, !PT ;  /* 0x000000ff09ff7812 */ /* 0x000fe2000780c0ff */
[----:B------:R-:W-:Y:S02]  /*6ae0*/  IMAD.MOV.U32 R0, RZ, RZ, 0x1 ;  /* 0x00000001ff007424 */ /* 0x000fe400078e00ff */
[----:B------:R-:W-:-:S10]  /*6af0*/  IMAD.MOV.U32 R3, RZ, RZ, RZ ;  /* 0x000000ffff037224 */ /* 0x000fd400078e00ff */
[----:B------:R-:W-:Y:S05]  /*6b00*/  @!P0 BRA `(.L_x_162) ;  /* 0x0000000c00148947 */ /* 0x000fea0003800000 */
[----:B------:R-:W0:Y:S01]  /*6b10*/  LDC R0, c[0x0][0x28c] ;  /* 0x0000a300ff007b82 */ /* 0x000e220000000800 */
[----:B------:R-:W-:Y:S01]  /*6b20*/  LOP3.LUT P0, RZ, R4, 0x1f, RZ, 0xc0, !PT ;  /* 0x0000001f04ff7812 */ /* 0x000fe2000780c0ff */
[----:B------:R-:W-:Y:S01]  /*6b30*/  ULDC UR5, c[0x0][0x658] ;  /* 0x0001960000057ab9 */ /* 0x000fe20000000800 */
[----:B------:R-:W-:Y:S01]  /*6b40*/  UMOV UR6, 0xffffffff ;  /* 0xffffffff00067882 */ /* 0x000fe20000000000 */
[----:B------:R-:W-:Y:S01]  /*6b50*/  BSSY B0, `(.L_x_162) ;  /* 0x00000c0000007945 */ /* 0x000fe20003800000 */
[----:B------:R-:W-:Y:S01]  /*6b60*/  USHF.L.U32 UR6, UR6, UR5, URZ ;  /* 0x0000000506067299 */ /* 0x000fe2000800063f */
[C---:B------:R-:W-:Y:S01]  /*6b70*/  ISETP.NE.AND P2, PT, R5.reuse, RZ, PT ;  /* 0x000000ff0500720c */ /* 0x040fe20003f45270 */
[----:B------:R-:W-:Y:S01]  /*6b80*/  IMAD.MOV.U32 R11, RZ, RZ, 0x1 ;  /* 0x00000001ff0b7424 */ /* 0x000fe200078e00ff */
[----:B------:R-:W-:Y:S01]  /*6b90*/  ISETP.NE.OR P0, PT, R5, RZ, !P0 ;  /* 0x000000ff0500720c */ /* 0x000fe20004705670 */
[----:B------:R-:W-:Y:S01]  /*6ba0*/  ULDC UR4, c[0x0][0x600] ;  /* 0x0001800000047ab9 */ /* 0x000fe20000000800 */
[----:B------:R-:W-:Y:S01]  /*6bb0*/  LOP3.LUT R19, R18, 0x2, RZ, 0xfc, !PT ;  /* 0x0000000212137812 */ /* 0x000fe200078efcff */
[----:B------:R-:W-:Y:S01]  /*6bc0*/  UMOV UR7, 0x1 ;  /* 0x0000000100077882 */ /* 0x000fe20000000000 */
[----:B------:R-:W-:-:S02]  /*6bd0*/  UIADD3 UR15, UR4, -0x1, URZ ;  /* 0xffffffff040f7890 */ /* 0x000fc4000fffe03f */
[----:B------:R-:W-:Y:S02]  /*6be0*/  USHF.L.U32 UR17, UR7, UR5, URZ ;  /* 0x0000000507117299 */ /* 0x000fe4000800063f */
[----:B------:R-:W-:Y:S01]  /*6bf0*/  ULOP3.LUT UR16, URZ, UR6, URZ, 0x33, !UPT ;  /* 0x000000063f107292 */ /* 0x000fe2000f8e333f */
[----:B------:R-:W-:Y:S01]  /*6c00*/  ULDC.64 UR20, c[0x0][0x198] ;  /* 0x0000660000147ab9 */ /* 0x000fe20000000a00 */
[----:B0-----:R-:W-:-:S05]  /*6c10*/  VIADD R0, R0, 0x3f ;  /* 0x0000003f00007836 */ /* 0x001fca0000000000 */
[----:B------:R-:W-:-:S04]  /*6c20*/  SHF.R.S32.HI R3, RZ, 0x1f, R0 ;  /* 0x0000001fff037819 */ /* 0x000fc80000011400 */
[----:B------:R-:W-:Y:S01]  /*6c30*/  LEA.HI R3, R3, R0, RZ, 0x6 ;  /* 0x0000000003037211 */ /* 0x000fe200078f30ff */
[----:B------:R-:W-:-:S03]  /*6c40*/  IMAD.MOV.U32 R0, RZ, RZ, 0x1 ;  /* 0x00000001ff007424 */ /* 0x000fc600078e00ff */
[----:B------:R-:W-:Y:S01]  /*6c50*/  SHF.R.S32.HI R12, RZ, 0x6, R3 ;  /* 0x00000006ff0c7819 */ /* 0x000fe20000011403 */
[----:B------:R-:W-:-:S04]  /*6c60*/  IMAD.MOV.U32 R3, RZ, RZ, RZ ;  /* 0x000000ffff037224 */ /* 0x000fc800078e00ff */
[----:B------:R-:W-:-:S07]  /*6c70*/  VIADD R10, R12, 0x1 ;  /* 0x000000010c0a7836 */ /* 0x000fce0000000000 */
.L_x_174:
[----:B------:R-:W-:-:S03]  /*6c80*/  UMOV UR4, 0xffffffff ;  /* 0xffffffff00047882 */ /* 0x000fc60000000000 */
[----:B------:R-:W-:Y:S05]  /*6c90*/  BRA.DIV UR4, `(.L_x_163) ;  /* 0x0000000e04547947 */ /* 0x000fea000b800000 */
[----:B------:R-:W-:-:S13]  /*6ca0*/  ELECT P6, URZ, PT ;  /* 0x00000000003f782f */ /* 0x000fda00038c0000 */
.L_x_183:
[----:B------:R-:W0:Y:S01]  /*6cb0*/  LDC R4, c[0x0][0x28c] ;  /* 0x0000a300ff047b82 */ /* 0x000e220000000800 */
[----:B------:R-:W-:Y:S01]  /*6cc0*/  BSSY B1, `(.L_x_164) ;  /* 0x0000035000017945 */ /* 0x000fe20003800000 */
[----:B0-----:R-:W-:-:S13]  /*6cd0*/  ISETP.LT.OR P6, PT, R4, 0x1, !P6 ;  /* 0x000000010400780c */ /* 0x001fda00077c1670 */
[----:B------:R-:W-:Y:S05]  /*6ce0*/  @P6 BRA `(.L_x_165) ;  /* 0x0000000000c86947 */ /* 0x000fea0003800000 */
[----:B------:R-:W-:Y:S02]  /*6cf0*/  IMAD.SHL.U32 R20, R20, 0x80, RZ ;  /* 0x0000008014147824 */ /* 0x000fe400078e00ff */
[----:B------:R-:W-:Y:S02]  /*6d00*/  IMAD.SHL.U32 R13, R13, 0x80, RZ ;  /* 0x000000800d0d7824 */ /* 0x000fe400078e00ff */
[----:B------:R-:W-:Y:S02]  /*6d10*/  IMAD.MOV.U32 R21, RZ, RZ, RZ ;  /* 0x000000ffff157224 */ /* 0x000fe400078e00ff */
[----:B------:R-:W-:Y:S02]  /*6d20*/  IMAD.MOV.U32 R4, RZ, RZ, R10 ;  /* 0x000000ffff047224 */ /* 0x000fe400078e000a */
[----:B------:R-:W-:Y:S02]  /*6d30*/  IMAD.MOV.U32 R5, RZ, RZ, R0 ;  /* 0x000000ffff057224 */ /* 0x000fe400078e0000 */
[----:B------:R-:W-:-:S07]  /*6d40*/  IMAD.MOV.U32 R6, RZ, RZ, R3 ;  /* 0x000000ffff067224 */ /* 0x000fce00078e0003 */
.L_x_169:
[----:B------:R-:W0:Y:S01]  /*6d50*/  S2R R14, SR_CgaCtaId ;  /* 0x00000000000e7919 */ /* 0x000e220000008800 */
[----:B------:R-:W-:Y:S01]  /*6d60*/  MOV R7, 0x400 ;  /* 0x0000040000077802 */ /* 0x000fe20000000f00 */
[----:B------:R-:W1:Y:S03]  /*6d70*/  @!P2 LDC R9, c[0x0][0x500] ;  /* 0x00014000ff09ab82 */ /* 0x000e660000000800 */
[----:B0-----:R-:W-:Y:S02]  /*6d80*/  LEA R15, R14, R7, 0x18 ;  /* 0x000000070e0f7211 */ /* 0x001fe400078ec0ff */
[----:B------:R-:W-:-:S03]  /*6d90*/  SHF.L.U32 R7, R5, 0x1f, RZ ;  /* 0x0000001f05077819 */ /* 0x000fc600000006ff */
[----:B------:R-:W-:-:S04]  /*6da0*/  IMAD R14, R6, 0x8, R15 ;  /* 0x00000008060e7824 */ /* 0x000fc800078e020f */
[----:B------:R-:W0:Y:S02]  /*6db0*/  SYNCS.PHASECHK.TRANS64.TRYWAIT P1, [R14+URZ+0x10], R7 ;  /* 0x000010070e0075a7 */ /* 0x000e24000802017f */
[----:B01----:R-:W-:Y:S05]  /*6dc0*/  @!P1 BRA `(.L_x_166) ;  /* 0x0000000c00289947 */ /* 0x003fea0003800000 */
.L_x_184:
[----:B0-----:R-:W-:Y:S01]  /*6dd0*/  PRMT R7, R19, 0x9910, RZ ;  /* 0x0000991013077816 */ /* 0x001fe200000000ff */
[----:B------:R0:W-:Y:S03]  /*6de0*/  @!P2 SYNCS.ARRIVE.TRANS64 RZ, [R14+URZ], R9 ;  /* 0x000000090effa9a7 */ /* 0x0001e6000800003f */
[----:B------:R-:W-:-:S13]  /*6df0*/  ISETP.NE.AND P1, PT, R7, 0x2, PT ;  /* 0x000000020700780c */ /* 0x000fda0003f25270 */
[----:B0-----:R-:W-:Y:S05]  /*6e00*/  @P1 BRA `(.L_x_167) ;  /* 0x0000000000041947 */ /* 0x001fea0003800000 */
[----:B------:R-:W-:Y:S01]  /*6e10*/  BPT.TRAP 0x1 ;  /* 0x000000040000795c */ /* 0x000fe20000300000 */
.L_x_167:
[----:B------:R-:W-:Y:S05]  /*6e20*/  @P0 BRA `(.L_x_168) ;  /* 0x0000000000040947 */ /* 0x000fea0003800000 */
[----:B------:R-:W-:Y:S01]  /*6e30*/  BPT.TRAP 0x1 ;  /* 0x000000040000795c */ /* 0x000fe20000300000 */
.L_x_168:
[----:B------:R-:W-:Y:S01]  /*6e40*/  IMAD R15, R6, 0x4000, R15 ;  /* 0x00004000060f7824 */ /* 0x000fe200078e020f */
[----:B------:R-:W-:Y:S01]  /*6e50*/  R2UR UR9, R14 ;  /* 0x000000000e0972ca */ /* 0x000fe200000e0000 */
[----:B------:R-:W-:Y:S01]  /*6e60*/  VIADD R4, R4, 0xffffffff ;  /* 0xffffffff04047836 */ /* 0x000fe20000000000 */
[----:B------:R-:W-:Y:S01]  /*6e70*/  UIADD3 UR4, UP0, UR20, 0xf0, URZ ;  /* 0x000000f014047890 */ /* 0x000fe2000ff1e03f */
[----:B------:R-:W-:Y:S01]  /*6e80*/  R2UR UR11, R13 ;  /* 0x000000000d0b72ca */ /* 0x000fe200000e0000 */
[----:B------:R-:W-:Y:S01]  /*6e90*/  UIADD3 UR22, UP1, UR20, 0x1f0, URZ ;  /* 0x000001f014167890 */ /* 0x000fe2000ff3e03f */
[----:B------:R-:W-:Y:S01]  /*6ea0*/  R2UR UR8, R15 ;  /* 0x000000000f0872ca */ /* 0x000fe200000e0000 */
[----:B------:R-:W-:Y:S01]  /*6eb0*/  UIADD3.X UR5, URZ, UR21, URZ, UP0, !UPT ;  /* 0x000000153f057290 */ /* 0x000fe200087fe43f */
[C---:B------:R-:W-:Y:S01]  /*6ec0*/  R2UR UR10, R21.reuse ;  /* 0x00000000150a72ca */ /* 0x040fe200000e0000 */
[----:B------:R-:W-:Y:S01]  /*6ed0*/  VIADD R6, R6, 0x1 ;  /* 0x0000000106067836 */ /* 0x000fe20000000000 */
[----:B------:R-:W-:Y:S01]  /*6ee0*/  R2UR UR12, R8 ;  /* 0x00000000080c72ca */ /* 0x000fe200000e0000 */
[----:B------:R-:W-:Y:S01]  /*6ef0*/  UIADD3.X UR23, URZ, UR21, URZ, UP1, !UPT ;  /* 0x000000153f177290 */ /* 0x000fe20008ffe43f */
[----:B------:R-:W-:Y:S01]  /*6f00*/  R2UR UR18, R20 ;  /* 0x00000000141272ca */ /* 0x000fe200000e0000 */
[----:B------:R-:W-:Y:S01]  /*6f10*/  UMOV UR6, 0x0 ;  /* 0x0000000000067882 */ /* 0x000fe20000000000 */
[----:B------:R-:W-:Y:S01]  /*6f20*/  ISETP.GT.AND P3, PT, R4, 0x1, PT ;  /* 0x000000010400780c */ /* 0x000fe20003f64270 */
[----:B------:R-:W-:Y:S01]  /*6f30*/  UMOV UR7, 0x10000000 ;  /* 0x1000000000077882 */ /* 0x000fe20000000000 */
[----:B------:R-:W-:Y:S01]  /*6f40*/  ISETP.NE.AND P1, PT, R6, 0x2, PT ;  /* 0x000000020600780c */ /* 0x000fe20003f25270 */
[----:B------:R-:W-:-:S02]  /*6f50*/  VIADD R21, R21, 0x40 ;  /* 0x0000004015157836 */ /* 0x000fc40000000000 */
[----:B------:R-:W-:Y:S01]  /*6f60*/  UIADD3 UR13, UR8, 0x100, URZ ;  /* 0x00000100080d7890 */ /* 0x000fe2000fffe03f */
[----:B------:R-:W-:Y:S01]  /*6f70*/  SEL R14, RZ, 0x1, P1 ;  /* 0x00000001ff0e7807 */ /* 0x000fe20000800000 */
[----:B------:R-:W-:Y:S01]  /*6f80*/  UIADD3 UR14, UR8, 0x8100, URZ ;  /* 0x00008100080e7890 */ /* 0x000fe2000fffe03f */
[----:B------:R-:W-:Y:S02]  /*6f90*/  SEL R6, R6, RZ, P1 ;  /* 0x000000ff06067207 */ /* 0x000fe40000800000 */
[----:B------:R-:W-:Y:S02]  /*6fa0*/  LOP3.LUT R5, R5, R14, RZ, 0x3c, !PT ;  /* 0x0000000e05057212 */ /* 0x000fe400078e3cff */
[----:B------:R-:W-:Y:S02]  /*6fb0*/  UMOV UR8, UR13 ;  /* 0x0000000d00087c82 */ /* 0x000fe40008000000 */
[----:B------:R0:W-:Y:S02]  /*6fc0*/  UTMALDG.3D [UR8], [UR4], desc[UR6] ;  /* 0x00000608040075b4 */ /* 0x0001e40008011000 */
[----:B0-----:R-:W-:Y:S01]  /*6fd0*/  UMOV UR8, UR14 ;  /* 0x0000000e00087c82 */ /* 0x001fe20008000000 */
[----:B------:R-:W-:-:S02]  /*6fe0*/  UMOV UR11, UR18 ;  /* 0x00000012000b7c82 */ /* 0x000fc40008000000 */
[----:B------:R0:W-:Y:S02]  /*6ff0*/  UTMALDG.3D [UR8], [UR22], desc[UR6] ;  /* 0x00000608160075b4 */ /* 0x0001e40008011000 */
[----:B0-----:R-:W-:Y:S05]  /*7000*/  @P3 BRA `(.L_x_169) ;  /* 0xfffffffc00503947 */ /* 0x001fea000383ffff */
.L_x_165:
[----:B------:R-:W-:Y:S05]  /*7010*/  BSYNC B1 ;  /* 0x0000000000017941 */ /* 0x000fea0003800000 */
.L_x_164:
[----:B------:R-:W-:Y:S01]  /*7020*/  LOP3.LUT P3, RZ, R11, 0xff, RZ, 0xc0, !PT ;  /* 0x000000ff0bff7812 */ /* 0x000fe2000786c0ff */
[----:B------:R-:W-:Y:S01]  /*7030*/  IMAD.IADD R3, R12, 0x1, R3 ;  /* 0x000000010c037824 */ /* 0x000fe200078e0203 */
[----:B------:R-:W-:Y:S01]  /*7040*/  IADD3 R16, P4, R16, UR36, RZ ;  /* 0x0000002410107c10 */ /* 0x000fe2000ff9e0ff */
[----:B------:R-:W-:Y:S01]  /*7050*/  ULDC.64 UR4, c[0x0][0x650] ;  /* 0x0001940000047ab9 */ /* 0x000fe20000000a00 */
[----:B------:R-:W-:Y:S01]  /*7060*/  BSSY B1, `(.L_x_170) ;  /* 0x000006c000017945 */ /* 0x000fe20003800000 */
[----:B------:R-:W-:Y:S01]  /*7070*/  IMAD.MOV.U32 R13, RZ, RZ, -0x1 ;  /* 0xffffffffff0d7424 */ /* 0x000fe200078e00ff */
[----:B------:R-:W-:Y:S01]  /*7080*/  ISETP.GT.U32.AND P1, PT, R3, 0x1, PT ;  /* 0x000000010300780c */ /* 0x000fe20003f24070 */
[----:B------:R-:W-:Y:S01]  /*7090*/  IMAD.MOV.U32 R20, RZ, RZ, -0x1 ;  /* 0xffffffffff147424 */ /* 0x000fe200078e00ff */
[----:B------:R-:W-:Y:S01]  /*70a0*/  SHF.R.U32.HI R4, RZ, 0x1, R3 ;  /* 0x00000001ff047819 */ /* 0x000fe20000011603 */
[----:B------:R-:W-:Y:S01]  /*70b0*/  IMAD.MOV.U32 R8, RZ, RZ, -0x1 ;  /* 0xffffffffff087424 */ /* 0x000fe200078e00ff */
[----:B------:R-:W-:-:S02]  /*70c0*/  ISETP.LT.U32.AND P1, PT, R12, 0x2, P1 ;  /* 0x000000020c00780c */ /* 0x000fc40000f21070 */
[----:B------:R-:W-:Y:S01]  /*70d0*/  IADD3.X R17, R17, UR42, RZ, P4, !PT ;  /* 0x0000002a11117c10 */ /* 0x000fe2000a7fe4ff */
[----:B------:R-:W0:Y:S01]  /*70e0*/  @P3 S2R R6, SR_CgaCtaId ;  /* 0x0000000000063919 */ /* 0x000e220000008800 */
[----:B------:R-:W-:Y:S02]  /*70f0*/  @P3 MOV R5, 0x400 ;  /* 0x0000040000053802 */ /* 0x000fe40000000f00 */
[----:B------:R-:W-:Y:S02]  /*7100*/  ISETP.GE.U32.AND P4, PT, R16, UR4, PT ;  /* 0x0000000410007c0c */ /* 0x000fe4000bf86070 */
[----:B------:R-:W-:Y:S02]  /*7110*/  LOP3.LUT R4, R4, 0x1, RZ, 0xc0, !PT ;  /* 0x0000000104047812 */ /* 0x000fe400078ec0ff */
[----:B------:R-:W-:Y:S02]  /*7120*/  LOP3.LUT R3, R3, 0x1, RZ, 0xc0, !PT ;  /* 0x0000000103037812 */ /* 0x000fe400078ec0ff */
[----:B------:R-:W-:-:S02]  /*7130*/  PRMT R11, RZ, 0x7610, R11 ;  /* 0x00007610ff0b7816 */ /* 0x000fc4000000000b */
[----:B0-----:R-:W-:-:S04]  /*7140*/  @P3 LEA R5, R6, R5, 0x18 ;  /* 0x0000000506053211 */ /* 0x001fc800078ec0ff */
[----:B------:R0:W-:Y:S01]  /*7150*/  @P3 SYNCS.ARRIVE.TRANS64.A1T0 RZ, [R5+URZ+0x38], RZ ;  /* 0x000038ff05ff39a7 */ /* 0x0001e2000810003f */
[----:B------:R-:W-:-:S04]  /*7160*/  ISETP.NE.U32.AND P3, PT, R4, 0x1, PT ;  /* 0x000000010400780c */ /* 0x000fc80003f65070 */
[----:B------:R-:W-:Y:S02]  /*7170*/  ISETP.GT.U32.AND P3, PT, R12, 0x1, !P3 ;  /* 0x000000010c00780c */ /* 0x000fe40005f64070 */
[----:B0-----:R-:W-:Y:S02]  /*7180*/  SEL R5, RZ, 0x1, !P1 ;  /* 0x00000001ff057807 */ /* 0x001fe40004800000 */
[----:B------:R-:W-:Y:S02]  /*7190*/  ISETP.GE.U32.AND.EX P1, PT, R17, UR5, PT, P4 ;  /* 0x0000000511007c0c */ /* 0x000fe4000bf26140 */
[----:B------:R-:W-:-:S04]  /*71a0*/  SEL R4, RZ, 0x1, !P3 ;  /* 0x00000001ff047807 */ /* 0x000fc80005800000 */
[----:B------:R-:W-:Y:S02]  /*71b0*/  LOP3.LUT R0, R4, R0, R5, 0x96, !PT ;  /* 0x0000000004007212 */ /* 0x000fe400078e9605 */
[----:B------:R-:W-:-:S05]  /*71c0*/  PRMT R4, RZ, 0x7610, R4 ;  /* 0x00007610ff047816 */ /* 0x000fca0000000004 */
[----:B------:R-:W-:Y:S05]  /*71d0*/  @P1 BRA `(.L_x_171) ;  /* 0x0000000400501947 */ /* 0x000fea0003800000 */
[----:B------:R-:W-:Y:S01]  /*71e0*/  ULDC.64 UR4, c[0x0][0x628] ;  /* 0x00018a0000047ab9 */ /* 0x000fe20000000a00 */
[----:B------:R-:W0:Y:S01]  /*71f0*/  S2R R14, SR_CTAID.X ;  /* 0x00000000000e7919 */ /* 0x000e220000002500 */
[----:B------:R-:W-:Y:S01]  /*7200*/  ISETP.NE.U32.AND P1, PT, RZ, UR4, PT ;  /* 0x00000004ff007c0c */ /* 0x000fe2000bf25070 */
[----:B------:R-:W-:Y:S01]  /*7210*/  ULDC UR7, c[0x0][0x630] ;  /* 0x00018c0000077ab9 */ /* 0x000fe20000000800 */
[----:B------:R-:W-:Y:S01]  /*7220*/  IMAD.MOV.U32 R4, RZ, RZ, R16 ;  /* 0x000000ffff047224 */ /* 0x000fe200078e0010 */
[----:B------:R-:W1:Y:S01]  /*7230*/  S2R R13, SR_CTAID.Y ;  /* 0x00000000000d7919 */ /* 0x000e620000002600 */
[----:B------:R-:W-:Y:S01]  /*7240*/  ISETP.NE.AND.EX P1, PT, RZ, UR5, PT, P1 ;  /* 0x00000005ff007c0c */ /* 0x000fe2000bf25310 */
[----:B------:R-:W-:-:S12]  /*7250*/  IMAD.MOV.U32 R5, RZ, RZ, R17 ;  /* 0x000000ffff057224 */ /* 0x000fd800078e0011 */
[----:B------:R-:W-:Y:S05]  /*7260*/  @!P1 BRA `(.L_x_172) ;  /* 0x0000000000289947 */ /* 0x000fea0003800000 */
[----:B------:R-:W-:Y:S02]  /*7270*/  ULDC UR6, c[0x0][0x634] ;  /* 0x00018d0000067ab9 */ /* 0x000fe40000000800 */
[----:B------:R-:W-:-:S05]  /*7280*/  IADD3 R9, P1, R16, UR6, RZ ;  /* 0x0000000610097c10 */ /* 0x000fca000ff3e0ff */
[----:B------:R-:W-:-:S04]  /*7290*/  IMAD.X R15, RZ, RZ, R17, P1 ;  /* 0x000000ffff0f7224 */ /* 0x000fc800008e0611 */
[----:B------:R-:W-:-:S04]  /*72a0*/  IMAD.WIDE.U32 R6, R15, UR4, RZ ;  /* 0x000000040f067c25 */ /* 0x000fc8000f8e00ff */
[----:B------:R-:W-:-:S04]  /*72b0*/  IMAD.WIDE.U32 R6, P1, R9, UR5, R6 ;  /* 0x0000000509067c25 */ /* 0x000fc8000f820006 */
[----:B------:R-:W-:-:S04]  /*72c0*/  IMAD.WIDE.U32 R8, R9, UR4, RZ ;  /* 0x0000000409087c25 */ /* 0x000fc8000f8e00ff */
[----:B------:R-:W-:Y:S01]  /*72d0*/  IMAD.X R5, RZ, RZ, RZ, P1 ;  /* 0x000000ffff057224 */ /* 0x000fe200008e06ff */
[----:B------:R-:W-:Y:S01]  /*72e0*/  IADD3 RZ, P1, R9, R6, RZ ;  /* 0x0000000609ff7210 */ /* 0x000fe20007f3e0ff */
[----:B------:R-:W-:-:S04]  /*72f0*/  IMAD.MOV.U32 R4, RZ, RZ, R7 ;  /* 0x000000ffff047224 */ /* 0x000fc800078e0007 */
[----:B------:R-:W-:-:S08]  /*7300*/  IMAD.WIDE.U32.X R4, R15, UR5, R4, P1 ;  /* 0x000000050f047c25 */ /* 0x000fd000088e0404 */
.L_x_172:
[--C-:B------:R-:W-:Y:S01]  /*7310*/  SHF.R.U64 R8, R4, UR7, R5.reuse ;  /* 0x0000000704087c19 */ /* 0x100fe20008001205 */
[----:B------:R-:W-:Y:S01]  /*7320*/  ULDC.64 UR4, c[0x0][0x620] ;  /* 0x0001880000047ab9 */ /* 0x000fe20000000a00 */
[----:B------:R-:W-:Y:S01]  /*7330*/  SHF.R.U32.HI R4, RZ, UR7, R5 ;  /* 0x00000007ff047c19 */ /* 0x000fe20008011605 */
[----:B------:R-:W2:Y:S01]  /*7340*/  LDC R25, c[0x0][0x144] ;  /* 0x00005100ff197b82 */ /* 0x000ea20000000800 */
[----:B------:R-:W-:Y:S01]  /*7350*/  IADD3 R7, P1, RZ, -R8, RZ ;  /* 0x80000008ff077210 */ /* 0x000fe20007f3e0ff */
[----:B------:R-:W-:Y:S01]  /*7360*/  ULDC.64 UR8, c[0x0][0x640] ;  /* 0x0001900000087ab9 */ /* 0x000fe20000000a00 */
[----:B0-----:R-:W-:Y:S01]  /*7370*/  I2FP.F32.U32 R9, R14 ;  /* 0x0000000e00097245 */ /* 0x001fe20000201000 */
[----:B------:R-:W-:Y:S02]  /*7380*/  ULDC UR6, c[0x0][0x608] ;  /* 0x0001820000067ab9 */ /* 0x000fe40000000800 */
[----:B------:R-:W-:Y:S01]  /*7390*/  IMAD.X R4, RZ, RZ, ~R4, P1 ;  /* 0x000000ffff047224 */ /* 0x000fe200008e0e04 */
[----:B------:R-:W-:Y:S01]  /*73a0*/  ISETP.NE.U32.AND P1, PT, RZ, UR8, PT ;  /* 0x00000008ff007c0c */ /* 0x000fe2000bf25070 */
[----:B------:R-:W0:Y:S02]  /*73b0*/  LDC R20, c[0x0][0x148] ;  /* 0x00005200ff147b82 */ /* 0x000e240000000800 */
[----:B------:R-:W-:Y:S01]  /*73c0*/  IMAD R6, R4, UR4, RZ ;  /* 0x0000000404067c24 */ /* 0x000fe2000f8e02ff */
[----:B------:R-:W-:Y:S01]  /*73d0*/  ISETP.NE.AND.EX P1, PT, RZ, UR9, PT, P1 ;  /* 0x00000009ff007c0c */ /* 0x000fe2000bf25310 */
[----:B------:R-:W-:Y:S01]  /*73e0*/  IMAD.WIDE.U32 R4, R7, UR4, R16 ;  /* 0x0000000407047c25 */ /* 0x000fe2000f8e0010 */
[----:B------:R-:W-:-:S03]  /*73f0*/  ULDC UR4, c[0x0][0x150] ;  /* 0x0000540000047ab9 */ /* 0x000fc60000000800 */
[----:B------:R-:W-:Y:S02]  /*7400*/  IMAD R7, R7, UR5, R6 ;  /* 0x0000000507077c24 */ /* 0x000fe4000f8e0206 */
[----:B------:R-:W-:Y:S01]  /*7410*/  FMUL R6, R9, UR4 ;  /* 0x0000000409067c20 */ /* 0x000fe20008400000 */
[----:B------:R-:W-:Y:S01]  /*7420*/  ULDC UR4, c[0x0][0x618] ;  /* 0x0001860000047ab9 */ /* 0x000fe20000000800 */
[----:B------:R-:W-:Y:S01]  /*7430*/  ULDC UR5, c[0x0][0x154] ;  /* 0x0000550000057ab9 */ /* 0x000fe20000000800 */
[----:B------:R-:W-:-:S03]  /*7440*/  IMAD.IADD R5, R5, 0x1, R7 ;  /* 0x0000000105057824 */ /* 0x000fc600078e0207 */
[----:B------:R-:W3:Y:S02]  /*7450*/  F2I.U32.TRUNC.NTZ R6, R6 ;  /* 0x0000000600067305 */ /* 0x000ee4000020f000 */
[----:B------:R-:W-:Y:S02]  /*7460*/  SHF.R.U64 R9, R4, UR4, R5 ;  /* 0x0000000404097c19 */ /* 0x000fe40008001205 */
[----:B-1----:R-:W-:-:S05]  /*7470*/  I2FP.F32.U32 R4, R13 ;  /* 0x0000000d00047245 */ /* 0x002fca0000201000 */
[----:B------:R-:W-:Y:S01]  /*7480*/  FMUL R22, R4, UR5 ;  /* 0x0000000504167c20 */ /* 0x000fe20008400000 */
[----:B------:R-:W-:Y:S01]  /*7490*/  SHF.R.U32.HI R4, RZ, UR4, R5 ;  /* 0x00000004ff047c19 */ /* 0x000fe20008011605 */
[----:B------:R-:W-:-:S03]  /*74a0*/  ULDC UR4, c[0x0][0x658] ;  /* 0x0001960000047ab9 */ /* 0x000fc60000000800 */
[--C-:B------:R-:W-:Y:S01]  /*74b0*/  SHF.R.U64 R21, R9, UR6, R4.reuse ;  /* 0x0000000609157c19 */ /* 0x100fe20008001204 */
[----:B------:R-:W1:Y:S01]  /*74c0*/  F2I.U32.TRUNC.NTZ R22, R22 ;  /* 0x0000001600167305 */ /* 0x000e62000020f000 */
[----:B------:R-:W-:Y:S01]  /*74d0*/  SHF.R.U32.HI R4, RZ, UR6, R4 ;  /* 0x00000006ff047c19 */ /* 0x000fe20008011604 */
[----:B---3--:R-:W-:-:S03]  /*74e0*/  IMAD.MOV R6, RZ, RZ, -R6 ;  /* 0x000000ffff067224 */ /* 0x008fc600078e0a06 */
[----:B------:R-:W-:Y:S01]  /*74f0*/  SHF.R.U64 R15, R21, UR4, R4 ;  /* 0x00000004150f7c19 */ /* 0x000fe20008001204 */
[----:B--2---:R-:W-:Y:S01]  /*7500*/  IMAD R14, R25, R6, R14 ;  /* 0x00000006190e7224 */ /* 0x004fe200078e020e */
[----:B------:R-:W-:-:S03]  /*7510*/  SHF.R.U32.HI R23, RZ, UR4, R4 ;  /* 0x00000004ff177c19 */ /* 0x000fc60008011604 */
[----:B------:R-:W-:Y:S02]  /*7520*/  IMAD.MOV.U32 R4, RZ, RZ, R15 ;  /* 0x000000ffff047224 */ /* 0x000fe400078e000f */
[----:B------:R-:W-:Y:S01]  /*7530*/  IMAD.MOV.U32 R5, RZ, RZ, R23 ;  /* 0x000000ffff057224 */ /* 0x000fe200078e0017 */
[----:B-1----:R-:W-:Y:S06]  /*7540*/  @!P1 BRA `(.L_x_173) ;  /* 0x0000000000289947 */ /* 0x002fec0003800000 */
[----:B------:R-:W-:Y:S02]  /*7550*/  ULDC UR4, c[0x0][0x64c] ;  /* 0x0001930000047ab9 */ /* 0x000fe40000000800 */
[----:B------:R-:W-:-:S05]  /*7560*/  IADD3 R5, P1, R15, UR4, RZ ;  /* 0x000000040f057c10 */ /* 0x000fca000ff3e0ff */
[----:B------:R-:W-:-:S04]  /*7570*/  IMAD.X R23, RZ, RZ, R23, P1 ;  /* 0x000000ffff177224 */ /* 0x000fc800008e0617 */
[----:B------:R-:W-:-:S04]  /*7580*/  IMAD.WIDE.U32 R6, R23, UR8, RZ ;  /* 0x0000000817067c25 */ /* 0x000fc8000f8e00ff */
[----:B------:R-:W-:-:S04]  /*7590*/  IMAD.WIDE.U32 R6, P1, R5, UR9, R6 ;  /* 0x0000000905067c25 */ /* 0x000fc8000f820006 */
[----:B------:R-:W-:-:S04]  /*75a0*/  IMAD.WIDE.U32 R4, R5, UR8, RZ ;  /* 0x0000000805047c25 */ /* 0x000fc8000f8e00ff */
[----:B------:R-:W-:Y:S01]  /*75b0*/  IMAD.MOV.U32 R4, RZ, RZ, R7 ;  /* 0x000000ffff047224 */ /* 0x000fe200078e0007 */
[----:B------:R-:W-:Y:S01]  /*75c0*/  IADD3 RZ, P3, R5, R6, RZ ;  /* 0x0000000605ff7210 */ /* 0x000fe20007f7e0ff */
[----:B------:R-:W-:-:S04]  /*75d0*/  IMAD.X R5, RZ, RZ, RZ, P1 ;  /* 0x000000ffff057224 */ /* 0x000fc800008e06ff */
[----:B------:R-:W-:-:S08]  /*75e0*/  IMAD.WIDE.U32.X R4, R23, UR9, R4, P3 ;  /* 0x0000000917047c25 */ /* 0x000fd000098e0404 */
.L_x_173:
[----:B------:R-:W-:Y:S01]  /*75f0*/  ISETP.NE.AND P1, PT, R2, 0x1, PT ;  /* 0x000000010200780c */ /* 0x000fe20003f25270 */
[----:B------:R-:W-:Y:S01]  /*7600*/  ULDC UR4, c[0x0][0x648] ;  /* 0x0001920000047ab9 */ /* 0x000fe20000000800 */
[----:B------:R-:W-:Y:S01]  /*7610*/  LOP3.LUT R21, R21, UR16, RZ, 0xc0, !PT ;  /* 0x0000001015157c12 */ /* 0x000fe2000f8ec0ff */
[----:B------:R-:W-:Y:S01]  /*7620*/  IMAD.MOV R22, RZ, RZ, -R22 ;  /* 0x000000ffff167224 */ /* 0x000fe200078e0a16 */
[----:B------:R-:W-:Y:S01]  /*7630*/  SHF.R.U64 R4, R4, UR4, R5 ;  /* 0x0000000404047c19 */ /* 0x000fe20008001205 */
[----:B------:R-:W-:Y:S01]  /*7640*/  ULDC UR4, c[0x0][0x638] ;  /* 0x00018e0000047ab9 */ /* 0x000fe20000000800 */
[----:B------:R-:W-:Y:S01]  /*7650*/  ULDC UR5, c[0x0][0x610] ;  /* 0x0001840000057ab9 */ /* 0x000fe20000000800 */
[----:B------:R-:W-:Y:S02]  /*7660*/  IMAD.MOV.U32 R5, RZ, RZ, 0x1 ;  /* 0x00000001ff057424 */ /* 0x000fe400078e00ff */
[----:B------:R-:W-:Y:S02]  /*7670*/  IMAD.MOV R6, RZ, RZ, -R4 ;  /* 0x000000ffff067224 */ /* 0x000fe400078e0a04 */
[----:B------:R-:W-:Y:S01]  /*7680*/  IMAD R21, R4, UR17, R21 ;  /* 0x0000001104157c24 */ /* 0x000fe2000f8e0215 */
[----:B------:R-:W-:Y:S01]  /*7690*/  LOP3.LUT R4, R9, UR15, RZ, 0xc0, !PT ;  /* 0x0000000f09047c12 */ /* 0x000fe2000f8ec0ff */
[----:B0-----:R-:W-:-:S02]  /*76a0*/  @P1 IMAD R14, R20, R22, R13 ;  /* 0x00000016140e1224 */ /* 0x001fc400078e020d */
[----:B------:R-:W-:Y:S01]  /*76b0*/  IMAD R15, R6, UR4, R15 ;  /* 0x00000004060f7c24 */ /* 0x000fe2000f8e020f */
[----:B------:R-:W-:Y:S01]  /*76c0*/  ULDC UR4, c[0x0][0x600] ;  /* 0x0001800000047ab9 */ /* 0x000fe20000000800 */
[----:B------:R-:W-:Y:S02]  /*76d0*/  IMAD R14, R21, UR5, R14 ;  /* 0x00000005150e7c24 */ /* 0x000fe4000f8e020e */
[--C-:B------:R-:W-:Y:S01]  /*76e0*/  IMAD R15, R15, UR4, R4.reuse ;  /* 0x000000040f0f7c24 */ /* 0x100fe2000f8e0204 */
[----:B------:R-:W-:-:S04]  /*76f0*/  PRMT R4, R5, 0x7610, R4 ;  /* 0x0000761005047816 */ /* 0x000fc80000000004 */
[----:B------:R-:W-:Y:S02]  /*7700*/  SEL R20, R15, R14, !P1 ;  /* 0x0000000e0f147207 */ /* 0x000fe40004800000 */
[----:B------:R-:W-:-:S07]  /*7710*/  SEL R13, R14, R15, !P1 ;  /* 0x0000000f0e0d7207 */ /* 0x000fce0004800000 */
.L_x_171:
[----:B------:R-:W-:Y:S05]  /*7720*/  BSYNC B1 ;  /* 0x0000000000017941 */ /* 0x000fea0003800000 */
.L_x_170:
[----:B------:R-:W-:-:S13]  /*7730*/  LOP3.LUT P1, RZ, R4, 0xff, RZ, 0xc0, !PT ;  /* 0x000000ff04ff7812 */ /* 0x000fda000782c0ff */
[----:B------:R-:W-:Y:S05]  /*7740*/  @P1 BRA `(.L_x_174) ;  /* 0xfffffff4004c1947 */ /* 0x000fea000383ffff */
[----:B------:R-:W-:Y:S05]  /*7750*/  BSYNC B0 ;  /* 0x0000000000007941 */ /* 0x000fea0003800000 */
.L_x_162:
[----:B------:R-:W-:-:S03]  /*7760*/  UMOV UR4, 0xffffffff ;  /* 0xffffffff00047882 */ /* 0x000fc60000000000 */
[----:B------:R-:W-:Y:S05]  /*7770*/  BRA.DIV UR4, `(.L_x_175) ;  /* 0x0000000204d07947 */ /* 0x000fea000b800000 */
[----:B------:R-:W-:-:S13]  /*7780*/  ELECT P6, URZ, PT ;  /* 0x00000000003f782f */ /* 0x000fda00038c0000 */
.L_x_187:
[----:B------:R-:W-:Y:S04]  /*7790*/  BSSY B0, `(.L_x_176) ;  /* 0x0000019000007945 */ /* 0x000fe80003800000 */
[----:B------:R-:W-:Y:S05]  /*77a0*/  @!P6 BRA `(.L_x_177) ;  /* 0x00000000005ce947 */ /* 0x000fea0003800000 */
[----:B------:R-:W-:-:S04]  /*77b0*/  LOP3.LUT R18, R18, 0x2, RZ, 0xfc, !PT ;  /* 0x0000000212127812 */ /* 0x000fc800078efcff */
[----:B------:R-:W-:-:S13]  /*77c0*/  ISETP.NE.AND P0, PT, R18, 0x3, PT ;  /* 0x000000031200780c */ /* 0x000fda0003f05270 */
[----:B------:R-:W-:Y:S05]  /*77d0*/  @!P0 BRA `(.L_x_178) ;  /* 0x0000000000048947 */ /* 0x000fea0003800000 */
[----:B------:R-:W-:Y:S01]  /*77e0*/  BPT.TRAP 0x1 ;  /* 0x000000040000795c */ /* 0x000fe20000300000 */
.L_x_178:
[----:B------:R-:W0:Y:S01]  /*77f0*/  S2R R5, SR_CgaCtaId ;  /* 0x0000000000057919 */ /* 0x000e220000008800 */
[----:B------:R-:W-:Y:S02]  /*7800*/  MOV R2, 0x400 ;  /* 0x0000040000027802 */ /* 0x000fe40000000f00 */
[----:B------:R-:W-:Y:S02]  /*7810*/  SHF.L.U32 R4, R0, 0x1f, RZ ;  /* 0x0000001f00047819 */ /* 0x000fe400000006ff */
[----:B0-----:R-:W-:-:S05]  /*7820*/  LEA R2, R5, R2, 0x18 ;  /* 0x0000000205027211 */ /* 0x001fca00078ec0ff */
[----:B------:R-:W-:-:S04]  /*7830*/  VIADD R2, R2, 0x10 ;  /* 0x0000001002027836 */ /* 0x000fc80000000000 */
[C---:B------:R-:W-:Y:S02]  /*7840*/  IMAD R7, R3.reuse, 0x8, R2 ;  /* 0x0000000803077824 */ /* 0x040fe400078e0202 */
[----:B------:R-:W-:Y:S02]  /*7850*/  VIADD R3, R3, 0x1 ;  /* 0x0000000103037836 */ /* 0x000fe40000000000 */
[----:B------:R-:W0:Y:S03]  /*7860*/  SYNCS.PHASECHK.TRANS64.TRYWAIT P0, [R7+URZ], R4 ;  /* 0x00000004070075a7 */ /* 0x000e26000800017f */
[----:B------:R-:W-:-:S04]  /*7870*/  ISETP.NE.AND P1, PT, R3, 0x2, PT ;  /* 0x000000020300780c */ /* 0x000fc80003f25270 */
[----:B------:R-:W-:Y:S02]  /*7880*/  SEL R5, RZ, 0x1, P1 ;  /* 0x00000001ff057807 */ /* 0x000fe40000800000 */
[----:B------:R-:W-:Y:S02]  /*7890*/  SEL R3, R3, RZ, P1 ;  /* 0x000000ff03037207 */ /* 0x000fe40000800000 */
[----:B------:R-:W-:Y:S01]  /*78a0*/  LOP3.LUT R0, R0, R5, RZ, 0x3c, !PT ;  /* 0x0000000500007212 */ /* 0x000fe200078e3cff */
[----:B0-----:R-:W-:Y:S06]  /*78b0*/  @!P0 BRA `(.L_x_179) ;  /* 0x0000000000a08947 */ /* 0x001fec0003800000 */
.L_x_188:
[----:B------:R-:W-:Y:S01]  /*78c0*/  IMAD R3, R3, 0x8, R2 ;  /* 0x0000000803037824 */ /* 0x000fe200078e0202 */
[----:B------:R-:W-:-:S07]  /*78d0*/  SHF.L.U32 R0, R0, 0x1f, RZ ;  /* 0x0000001f00007819 */ /* 0x000fce00000006ff */
.L_x_180:
[----:B-1----:R1:W2:Y:S02]  /*78e0*/  SYNCS.PHASECHK.TRANS64.TRYWAIT P0, [R3+URZ], R0 ;  /* 0x00000000030075a7 */ /* 0x0022a4000800017f */
[----:B--2---:R-:W-:Y:S05]  /*78f0*/  @!P0 NANOSLEEP.SYNCS 0x989680 ;  /* 0x009896800000895d */ /* 0x004fea0003900000 */
[----:B------:R-:W2:Y:S02]  /*7900*/  @!P0 SYNCS.PHASECHK.TRANS64 P0, [R3+URZ], R0 ;  /* 0x00000000030085a7 */ /* 0x000ea4000800007f */
[----:B--2---:R-:W-:Y:S05]  /*7910*/  @!P0 BRA `(.L_x_180) ;  /* 0xfffffffc00f08947 */ /* 0x004fea000383ffff */
.L_x_177:
[----:B------:R-:W-:Y:S05]  /*7920*/  BSYNC B0 ;  /* 0x0000000000007941 */ /* 0x000fea0003800000 */
.L_x_176:
[----:B------:R-:W-:Y:S05]  /*7930*/  EXIT ;  /* 0x000000000000794d */ /* 0x000fea0003800000 */
.L_x_17:
[----:B-1----:R1:W2:Y:S02]  /*7940*/  SYNCS.PHASECHK.TRANS64.TRYWAIT P1, [R3+URZ], R0 ;  /* 0x00000000030075a7 */ /* 0x0022a4000802017f */
[----:B--2---:R-:W-:Y:S05]  /*7950*/  @!P1 NANOSLEEP.SYNCS 0x989680 ;  /* 0x009896800000995d */ /* 0x004fea0003900000 */
[----:B------:R-:W2:Y:S02]  /*7960*/  @!P1 SYNCS.PHASECHK.TRANS64 P1, [R3+URZ], R0 ;  /* 0x00000000030095a7 */ /* 0x000ea4000802007f */
[----:B--2---:R-:W-:Y:S05]  /*7970*/  @!P1 BRA `(.L_x_17) ;  /* 0xfffffffc00f09947 */ /* 0x004fea000383ffff */
[----:B------:R-:W-:Y:S05]  /*7980*/  BRA `(.L_x_16) ;  /* 0xffffff9800b87947 */ /* 0x000fea000383ffff */
.L_x_22:
[----:B-1----:R-:W-:-:S04]  /*7990*/  IMAD.U32 R4, RZ, RZ, UR7 ;  /* 0x00000007ff047e24 */ /* 0x002fc8000f8e00ff */
[----:B------:R1:W2:Y:S03]  /*79a0*/  SYNCS.PHASECHK.TRANS64.TRYWAIT P1, [R4+URZ], R3 ;  /* 0x00000003040075a7 */ /* 0x0002a6000802017f */
[----:B--2---:R-:W-:Y:S05]  /*79b0*/  @!P1 NANOSLEEP.SYNCS 0x989680 ;  /* 0x009896800000995d */ /* 0x004fea0003900000 */
[----:B------:R-:W2:Y:S02]  /*79c0*/  @!P1 SYNCS.PHASECHK.TRANS64 P1, [R4+URZ], R3 ;  /* 0x00000003040095a7 */ /* 0x000ea4000802007f */
[----:B--2---:R-:W-:Y:S05]  /*79d0*/  @!P1 BRA `(.L_x_22) ;  /* 0xfffffffc00ec9947 */ /* 0x004fea000383ffff */
[----:B------:R-:W-:Y:S05]  /*79e0*/  BRA `(.L_x_21) ;  /* 0xffffff9c00847947 */ /* 0x000fea000383ffff */
.L_x_163:
[----:B------:R-:W-:Y:S01]  /*79f0*/  BSSY B1, `(.L_x_181) ;  /* 0x0000006000017945 */ /* 0x000fe20003800000 */
[----:B------:R-:W-:-:S07]  /*7a00*/  IMAD.MOV.U32 R15, RZ, RZ, -0x1 ;  /* 0xffffffffff0f7424 */ /* 0x000fce00078e00ff */
[----:B------:R-:W-:Y:S05]  /*7a10*/  WARPSYNC.COLLECTIVE R15, `(.L_x_182) ;  /* 0x000000000f0c7348 */ /* 0x000fea0003c00000 */
[----:B------:R-:W-:Y:S02]  /*7a20*/  ELECT P6, UR62, PT ;  /* 0x00000000003e782f */ /* 0x000fe400038c0000 */
[----:B------:R-:W-:Y:S01]  /*7a30*/  MOV R14, UR62 ;  /* 0x0000003e000e7c02 */ /* 0x000fe20008000f00 */
[----:B------:R-:W-:Y:S10]  /*7a40*/  ENDCOLLECTIVE ;  /* 0x000000000000791b */ /* 0x000ff40003800000 */
.L_x_182:
[----:B------:R-:W-:Y:S05]  /*7a50*/  BSYNC B1 ;  /* 0x0000000000017941 */ /* 0x000fea0003800000 */
.L_x_181:
[----:B------:R-:W-:Y:S05]  /*7a60*/  BRA `(.L_x_183) ;  /* 0xfffffff000907947 */ /* 0x000fea000383ffff */
.L_x_166:
[----:B0-----:R0:W1:Y:S02]  /*7a70*/  SYNCS.PHASECHK.TRANS64.TRYWAIT P1, [R14+URZ+0x10], R7 ;  /* 0x000010070e0075a7 */ /* 0x001064000802017f */
[----:B-1----:R-:W-:Y:S05]  /*7a80*/  @!P1 NANOSLEEP.SYNCS 0x989680 ;  /* 0x009896800000995d */ /* 0x002fea0003900000 */
[----:B------:R-:W1:Y:S02]  /*7a90*/  @!P1 SYNCS.PHASECHK.TRANS64 P1, [R14+URZ+0x10], R7 ;  /* 0x000010070e0095a7 */ /* 0x000e64000802007f */
[----:B-1----:R-:W-:Y:S05]  /*7aa0*/  @!P1 BRA `(.L_x_166) ;  /* 0xfffffffc00f09947 */ /* 0x002fea000383ffff */
[----:B------:R-:W-:Y:S05]  /*7ab0*/  BRA `(.L_x_184) ;  /* 0xfffffff000c47947 */ /* 0x000fea000383ffff */
.L_x_175:
[----:B------:R-:W-:Y:S01]  /*7ac0*/  BSSY B0, `(.L_x_185) ;  /* 0x0000006000007945 */ /* 0x000fe20003800000 */
[----:B------:R-:W-:-:S07]  /*7ad0*/  IMAD.MOV.U32 R15, RZ, RZ, -0x1 ;  /* 0xffffffffff0f7424 */ /* 0x000fce00078e00ff */
[----:B------:R-:W-:Y:S05]  /*7ae0*/  WARPSYNC.COLLECTIVE R15, `(.L_x_186) ;  /* 0x000000000f0c7348 */ /* 0x000fea0003c00000 */
[----:B------:R-:W-:Y:S02]  /*7af0*/  ELECT P6, UR62, PT ;  /* 0x00000000003e782f */ /* 0x000fe400038c0000 */
[----:B------:R-:W-:Y:S01]  /*7b00*/  MOV R14, UR62 ;  /* 0x0000003e000e7c02 */ /* 0x000fe20008000f00 */
[----:B------:R-:W-:Y:S10]  /*7b10*/  ENDCOLLECTIVE ;  /* 0x000000000000791b */ /* 0x000ff40003800000 */
.L_x_186:
[----:B------:R-:W-:Y:S05]  /*7b20*/  BSYNC B0 ;  /* 0x0000000000007941 */ /* 0x000fea0003800000 */
.L_x_185:
[----:B------:R-:W-:Y:S05]  /*7b30*/  BRA `(.L_x_187) ;  /* 0xfffffffc00147947 */ /* 0x000fea000383ffff */
.L_x_179:
[----:B0-----:R0:W1:Y:S02]  /*7b40*/  SYNCS.PHASECHK.TRANS64.TRYWAIT P0, [R7+URZ], R4 ;  /* 0x00000004070075a7 */ /* 0x001064000800017f */
[----:B-1----:R-:W-:Y:S05]  /*7b50*/  @!P0 NANOSLEEP.SYNCS 0x989680 ;  /* 0x009896800000895d */ /* 0x002fea0003900000 */
[----:B------:R-:W1:Y:S02]  /*7b60*/  @!P0 SYNCS.PHASECHK.TRANS64 P0, [R7+URZ], R4 ;  /* 0x00000004070085a7 */ /* 0x000e64000800007f */
[----:B-1----:R-:W-:Y:S05]  /*7b70*/  @!P0 BRA `(.L_x_179) ;  /* 0xfffffffc00f08947 */ /* 0x002fea000383ffff */
[----:B------:R-:W-:Y:S05]  /*7b80*/  BRA `(.L_x_188) ;  /* 0xfffffffc004c7947 */ /* 0x000fea000383ffff */
.L_x_189:
[----:B------:R-:W-:-:S00]  /*7b90*/  BRA `(.L_x_189) ;  /* 0xfffffffc00fc7947 */ /* 0x000fc0000383ffff */
[----:B------:R-:W-:-:S00]  /*7ba0*/  NOP ;  /* 0x0000000000007918 */ /* 0x000fc00000000000 */
        /* <DEDUP_REMOVED lines=13> */
.L_x_190:


//--------------------- .nv.global.init           --------------------------
	.section	.nv.global.init,"aw",@progbits
.nv.global.init:
	.type		$str$22,@object
	.size		$str$22,($str$23 - $str$22)
$str$22:
        /*0000*/ 	.byte	0x6b, 0x5f, 0x74, 0x69, 0x6c, 0x65, 0x5f, 0x63, 0x6f, 0x75, 0x6e, 0x74, 0x20, 0x3e, 0x3d, 0x20
        /*0010*/ 	.byte	0x31, 0x00
	.type		$str$23,@object
	.size		$str$23,(__unnamed_1 - $str$23)
$str$23:
        /*0012*/ 	.byte	0x2f, 0x74, 0x6d, 0x70, 0x2f, 0x63, 0x75, 0x74, 0x6c, 0x61, 0x73, 0x73, 0x5f, 0x73, 0x77, 0x65
        /*0022*/ 	.byte	0x65, 0x70, 0x5f, 0x73, 0x72, 0x63, 0x2f, 0x69, 0x6e, 0x63, 0x6c, 0x75, 0x64, 0x65, 0x2f, 0x63
        /*0032*/ 	.byte	0x75, 0x74, 0x6c, 0x61, 0x73, 0x73, 0x2f, 0x67, 0x65, 0x6d, 0x6d, 0x2f, 0x63, 0x6f, 0x6c, 0x6c
        /*0042*/ 	.byte	0x65, 0x63, 0x74, 0x69, 0x76, 0x65, 0x2f, 0x73, 0x6d, 0x39, 0x30, 0x5f, 0x6d, 0x6d, 0x61, 0x5f
        /*0052*/ 	.byte	0x74, 0x6d, 0x61, 0x5f, 0x67, 0x6d, 0x6d, 0x61, 0x5f, 0x73, 0x73, 0x5f, 0x77, 0x61, 0x72, 0x70
        /*0062*/ 	.byte	0x73, 0x70, 0x65, 0x63, 0x69, 0x61, 0x6c, 0x69, 0x7a, 0x65, 0x64, 0x2e, 0x68, 0x70, 0x70, 0x00
	.type		__unnamed_1,@object
	.size		__unnamed_1,(.L_0 - __unnamed_1)
__unnamed_1:
        /*0072*/ 	.byte	0x76, 0x6f, 0x69, 0x64, 0x20, 0x63, 0x75, 0x74, 0x6c, 0x61, 0x73, 0x73, 0x3a, 0x3a, 0x67, 0x65
        /* <DEDUP_REMOVED lines=179> */
        /*0bb2*/ 	.byte	0x3a, 0x69, 0x64, 0x65, 0x6e, 0x74, 0x69, 0x74, 0x79, 0x5d, 0x00
.L_0:


//--------------------- .nv.shared._ZN7cutlass13device_kernelINS_4gemm6kernel13GemmUniversalIN4cute5tupleIJiiiiEEENS1_10collective13CollectiveMmaINS1_34MainloopSm90TmaGmmaWarpSpecializedILi2ENS5_IJNS4_1CILi1EEESB_SB_EEENS1_35KernelTmaWarpSpecializedCooperativeEEENS5_IJNSA_ILi128EEESF_NSA_ILi64EEEEEENS_6half_tENS5_IJlSB_lEEESI_SJ_NS4_8TiledMMAINS4_8MMA_AtomIJNS4_4SM904GMMA26MMA_64x128x16_F32F16F16_SSILNSN_5MajorE0ELSP_0ELNSN_7ScaleInE1ELSQ_1EEEEEENS4_6LayoutINS5_IJNSA_ILi2EEESB_SB_EEENS5_IJSB_NSA_ILi0EEESW_EEEEENS5_IJNS4_10UnderscoreESZ_SZ_EEEEENS4_13SM90_TMA_LOADENS4_14ComposedLayoutINS4_7SwizzleILi3ELi4ELi3EEENS4_18smem_ptr_flag_bitsILi16EEENST_INS5_IJNSA_ILi8EEESG_EEENS5_IJSG_SB_EEEEEEEvNS4_8identityES12_S1C_vS1D_EENS_8epilogue10collective6detail29Sm90TmaWarpSpecializedAdapterINS1G_15DefaultEpilogueISI_SJ_SJ_NS1F_6thread17LinearCombinationISI_Li1EffLNS1K_9ScaleType4KindE0ELNS_15FloatRoundStyleE2ESI_EENS1_15EpilogueDefaultEEEEEvvEEEEvNT_6ParamsE --------------------------
	.section	.nv.shared._ZN7cutlass13device_kernelINS_4gemm6kernel13GemmUniversalIN4cute5tupleIJiiiiEEENS1_10collective13CollectiveMmaINS1_34MainloopSm90TmaGmmaWarpSpecializedILi2ENS5_IJNS4_1CILi1EEESB_SB_EEENS1_35KernelTmaWarpSpecializedCooperativeEEENS5_IJNSA_ILi128EEESF_NSA_ILi64EEEEEENS_6half_tENS5_IJlSB_lEEESI_SJ_NS4_8TiledMMAINS4_8MMA_AtomIJNS4_4SM904GMMA26MMA_64x128x16_F32F16F16_SSILNSN_5MajorE0ELSP_0ELNSN_7ScaleInE1ELSQ_1EEEEEENS4_6LayoutINS5_IJNSA_ILi2EEESB_SB_EEENS5_IJSB_NSA_ILi0EEESW_EEEEENS5_IJNS4_10UnderscoreESZ_SZ_EEEEENS4_13SM90_TMA_LOADENS4_14ComposedLayoutINS4_7SwizzleILi3ELi4ELi3EEENS4_18smem_ptr_flag_bitsILi16EEENST_INS5_IJNSA_ILi8EEESG_EEENS5_IJSG_SB_EEEEEEEvNS4_8identityES12_S1C_vS1D_EENS_8epilogue10collective6detail29Sm90TmaWarpSpecializedAdapterINS1G_15DefaultEpilogueISI_SJ_SJ_NS1F_6thread17LinearCombinationISI_Li1EffLNS1K_9ScaleType4KindE0ELNS_15FloatRoundStyleE2ESI_EENS1_15EpilogueDefaultEEEEEvvEEEEvNT_6ParamsE,"aw",@nobits
	.sectionflags	@""
	.align	16
	.zero		1024


//--------------------- .nv.shared.reserved.0     --------------------------
	.section	.nv.shared.reserved.0,"aw",@nobits
	.weak		__nv_reservedSMEM_offset_0_alias
	.size		__nv_reservedSMEM_offset_0_alias, 0, 0
	.other		__nv_reservedSMEM_offset_0_alias,@"STO_CUDA_RESERVED_SHARED STV_DEFAULT"
__nv_reservedSMEM_offset_0_alias:
	.zero		0


//--------------------- .nv.global                --------------------------
	.section	.nv.global,"aw",@nobits
.nv.global:
	.type		_ZN40_INTERNAL_a010102e_4_k_cu_8f43a4b8_183214cute1_E,@object
	.size		_ZN40_INTERNAL_a010102e_4_k_cu_8f43a4b8_183214cute1_E,(_ZN40_INTERNAL_a010102e_4_k_cu_8f43a4b8_183214cuda3std3__45__cpo6cbeginE - _ZN40_INTERNAL_a010102e_4_k_cu_8f43a4b8_183214cute1_E)
_ZN40_INTERNAL_a010102e_4_k_cu_8f43a4b8_183214cute1_E:
	.zero		1
	.type		_ZN40_INTERNAL_a010102e_4_k_cu_8f43a4b8_183214cuda3std3__45__cpo6cbeginE,@object
	.size		_ZN40_INTERNAL_a010102e_4_k_cu_8f43a4b8_183214cuda3std3__45__cpo6cbeginE,(_ZN40_INTERNAL_a010102e_4_k_cu_8f43a4b8_183214cuda3std3__48in_placeE - _ZN40_INTERNAL_a010102e_4_k_cu_8f43a4b8_183214cuda3std3__45__cpo6cbeginE)
_ZN40_INTERNAL_a010102e_4_k_cu_8f43a4b8_183214cuda3std3__45__cpo6cbeginE:
	.zero		1
	.type		_ZN40_INTERNAL_a010102e_4_k_cu_8f43a4b8_183214cuda3std3__48in_placeE,@object
	.size		_ZN40_INTERNAL_a010102e_4_k_cu_8f43a4b8_183214cuda3std3__48in_placeE,(_ZN40_INTERNAL_a010102e_4_k_cu_8f43a4b8_183214cuda3std6ranges3__45__cpo9iter_moveE - _ZN40_INTERNAL_a010102e_4_k_cu_8f43a4b8_183214cuda3std3__48in_placeE)
_ZN40_INTERNAL_a010102e_4_k_cu_8f43a4b8_183214cuda3std3__48in_placeE:
	.zero		1
	.type		_ZN40_INTERNAL_a010102e_4_k_cu_8f43a4b8_183214cuda3std6ranges3__45__cpo9iter_moveE,@object
	.size		_ZN40_INTERNAL_a010102e_4_k_cu_8f43a4b8_183214cuda3std6ranges3__45__cpo9iter_moveE,(_ZN40_INTERNAL_a010102e_4_k_cu_8f43a4b8_183214cuda3std3__45__cpo5beginE - _ZN40_INTERNAL_a010102e_4_k_cu_8f43a4b8_183214cuda3std6ranges3__45__cpo9iter_moveE)
_ZN40_INTERNAL_a010102e_4_k_cu_8f43a4b8_183214cuda3std6ranges3__45__cpo9iter_moveE:
	.zero		1
	.type		_ZN40_INTERNAL_a010102e_4_k_cu_8f43a4b8_183214cuda3std3__45__cpo5beginE,@object
	.size		_ZN40_INTERNAL_a010102e_4_k_cu_8f43a4b8_183214cuda3std3__45__cpo5beginE,(_ZN40_INTERNAL_a010102e_4_k_cu_8f43a4b8_183214cuda3std3__442_GLOBAL__N__a010102e_4_k_cu_8f43a4b8_183216ignoreE - _ZN40_INTERNAL_a010102e_4_k_cu_8f43a4b8_183214cuda3std3__45__cpo5beginE)
_ZN40_INTERNAL_a010102e_4_k_cu_8f43a4b8_183214cuda3std3__45__cpo5beginE:
	.zero		1
	.type		_ZN40_INTERNAL_a010102e_4_k_cu_8f43a4b8_183214cuda3std3__442_GLOBAL__N__a010102e_4_k_cu_8f43a4b8_183216ignoreE,@object
	.size		_ZN40_INTERNAL_a010102e_4_k_cu_8f43a4b8_183214cuda3std3__442_GLOBAL__N__a010102e_4_k_cu_8f43a4b8_183216ignoreE,(_ZN40_INTERNAL_a010102e_4_k_cu_8f43a4b8_183214cute7productE - _ZN40_INTERNAL_a010102e_4_k_cu_8f43a4b8_183214cuda3std3__442_GLOBAL__N__a010102e_4_k_cu_8f43a4b8_183216ignoreE)
_ZN40_INTERNAL_a010102e_4_k_cu_8f43a4b8_183214cuda3std3__442_GLOBAL__N__a010102e_4_k_cu_8f43a4b8_183216ignoreE:
	.zero		1
	.type		_ZN40_INTERNAL_a010102e_4_k_cu_8f43a4b8_183214cute7productE,@object
	.size		_ZN40_INTERNAL_a010102e_4_k_cu_8f43a4b8_183214cute7productE,(_ZN40_INTERNAL_a010102e_4_k_cu_8f43a4b8_183214cuda3std3__45__cpo3endE - _ZN40_INTERNAL_a010102e_4_k_cu_8f43a4b8_183214cute7productE)
_ZN40_INTERNAL_a010102e_4_k_cu_8f43a4b8_183214cute7productE:
	.zero		1
	.type		_ZN40_INTERNAL_a010102e_4_k_cu_8f43a4b8_183214cuda3std3__45__cpo3endE,@object
	.size		_ZN40_INTERNAL_a010102e_4_k_cu_8f43a4b8_183214cuda3std3__45__cpo3endE,(_ZN40_INTERNAL_a010102e_4_k_cu_8f43a4b8_183214cuda3std3__419piecewise_constructE - _ZN40_INTERNAL_a010102e_4_k_cu_8f43a4b8_183214cuda3std3__45__cpo3endE)
_ZN40_INTERNAL_a010102e_4_k_cu_8f43a4b8_183214cuda3std3__45__cpo3endE:
	.zero		1
	.type		_ZN40_INTERNAL_a010102e_4_k_cu_8f43a4b8_183214cuda3std3__419piecewise_constructE,@object
	.size		_ZN40_INTERNAL_a010102e_4_k_cu_8f43a4b8_183214cuda3std3__419piecewise_constructE,(_ZN40_INTERNAL_a010102e_4_k_cu_8f43a4b8_183214cuda3std3__45__cpo4cendE - _ZN40_INTERNAL_a010102e_4_k_cu_8f43a4b8_183214cuda3std3__419piecewise_constructE)
_ZN40_INTERNAL_a010102e_4_k_cu_8f43a4b8_183214cuda3std3__419piecewise_constructE:
	.zero		1
	.type		_ZN40_INTERNAL_a010102e_4_k_cu_8f43a4b8_183214cuda3std3__45__cpo4cendE,@object
	.size		_ZN40_INTERNAL_a010102e_4_k_cu_8f43a4b8_183214cuda3std3__45__cpo4cendE,(_ZN40_INTERNAL_a010102e_4_k_cu_8f43a4b8_183214cuda3std6ranges3__45__cpo4swapE - _ZN40_INTERNAL_a010102e_4_k_cu_8f43a4b8_183214cuda3std3__45__cpo4cendE)
_ZN40_INTERNAL_a010102e_4_k_cu_8f43a4b8_183214cuda3std3__45__cpo4cendE:
	.zero		1
	.type		_ZN40_INTERNAL_a010102e_4_k_cu_8f43a4b8_183214cuda3std6ranges3__45__cpo4swapE,@object
	.size		_ZN40_INTERNAL_a010102e_4_k_cu_8f43a4b8_183214cuda3std6ranges3__45__cpo4swapE,(.L_8 - _ZN40_INTERNAL_a010102e_4_k_cu_8f43a4b8_183214cuda3std6ranges3__45__cpo4swapE)
_ZN40_INTERNAL_a010102e_4_k_cu_8f43a4b8_183214cuda3std6ranges3__45__cpo4swapE:
	.zero		1
.L_8:


//--------------------- .nv.constant0._ZN7cutlass13device_kernelINS_4gemm6kernel13GemmUniversalIN4cute5tupleIJiiiiEEENS1_10collective13CollectiveMmaINS1_34MainloopSm90TmaGmmaWarpSpecializedILi2ENS5_IJNS4_1CILi1EEESB_SB_EEENS1_35KernelTmaWarpSpecializedCooperativeEEENS5_IJNSA_ILi128EEESF_NSA_ILi64EEEEEENS_6half_tENS5_IJlSB_lEEESI_SJ_NS4_8TiledMMAINS4_8MMA_AtomIJNS4_4SM904GMMA26MMA_64x128x16_F32F16F16_SSILNSN_5MajorE0ELSP_0ELNSN_7ScaleInE1ELSQ_1EEEEEENS4_6LayoutINS5_IJNSA_ILi2EEESB_SB_EEENS5_IJSB_NSA_ILi0EEESW_EEEEENS5_IJNS4_10UnderscoreESZ_SZ_EEEEENS4_13SM90_TMA_LOADENS4_14ComposedLayoutINS4_7SwizzleILi3ELi4ELi3EEENS4_18smem_ptr_flag_bitsILi16EEENST_INS5_IJNSA_ILi8EEESG_EEENS5_IJSG_SB_EEEEEEEvNS4_8identityES12_S1C_vS1D_EENS_8epilogue10collective6detail29Sm90TmaWarpSpecializedAdapterINS1G_15DefaultEpilogueISI_SJ_SJ_NS1F_6thread17LinearCombinationISI_Li1EffLNS1K_9ScaleType4KindE0ELNS_15FloatRoundStyleE2ESI_EENS1_15EpilogueDefaultEEEEEvvEEEEvNT_6ParamsE --------------------------
	.section	.nv.constant0._ZN7cutlass13device_kernelINS_4gemm6kernel13GemmUniversalIN4cute5tupleIJiiiiEEENS1_10collective13CollectiveMmaINS1_34MainloopSm90TmaGmmaWarpSpecializedILi2ENS5_IJNS4_1CILi1EEESB_SB_EEENS1_35KernelTmaWarpSpecializedCooperativeEEENS5_IJNSA_ILi128EEESF_NSA_ILi64EEEEEENS_6half_tENS5_IJlSB_lEEESI_SJ_NS4_8TiledMMAINS4_8MMA_AtomIJNS4_4SM904GMMA26MMA_64x128x16_F32F16F16_SSILNSN_5MajorE0ELSP_0ELNSN_7ScaleInE1ELSQ_1EEEEEENS4_6LayoutINS5_IJNSA_ILi2EEESB_SB_EEENS5_IJSB_NSA_ILi0EEESW_EEEEENS5_IJNS4_10UnderscoreESZ_SZ_EEEEENS4_13SM90_TMA_LOADENS4_14ComposedLayoutINS4_7SwizzleILi3ELi4ELi3EEENS4_18smem_ptr_flag_bitsILi16EEENST_INS5_IJNSA_ILi8EEESG_EEENS5_IJSG_SB_EEEEEEEvNS4_8identityES12_S1C_vS1D_EENS_8epilogue10collective6detail29Sm90TmaWarpSpecializedAdapterINS1G_15DefaultEpilogueISI_SJ_SJ_NS1F_6thread17LinearCombinationISI_Li1EffLNS1K_9ScaleType4KindE0ELNS_15FloatRoundStyleE2ESI_EENS1_15EpilogueDefaultEEEEEvvEEEEvNT_6ParamsE,"a",@progbits
	.sectionflags	@""
	.align	4
.nv.constant0._ZN7cutlass13device_kernelINS_4gemm6kernel13GemmUniversalIN4cute5tupleIJiiiiEEENS1_10collective13CollectiveMmaINS1_34MainloopSm90TmaGmmaWarpSpecializedILi2ENS5_IJNS4_1CILi1EEESB_SB_EEENS1_35KernelTmaWarpSpecializedCooperativeEEENS5_IJNSA_ILi128EEESF_NSA_ILi64EEEEEENS_6half_tENS5_IJlSB_lEEESI_SJ_NS4_8TiledMMAINS4_8MMA_AtomIJNS4_4SM904GMMA26MMA_64x128x16_F32F16F16_SSILNSN_5MajorE0ELSP_0ELNSN_7ScaleInE1ELSQ_1EEEEEENS4_6LayoutINS5_IJNSA_ILi2EEESB_SB_EEENS5_IJSB_NSA_ILi0EEESW_EEEEENS5_IJNS4_10UnderscoreESZ_SZ_EEEEENS4_13SM90_TMA_LOADENS4_14ComposedLayoutINS4_7SwizzleILi3ELi4ELi3EEENS4_18smem_ptr_flag_bitsILi16EEENST_INS5_IJNSA_ILi8EEESG_EEENS5_IJSG_SB_EEEEEEEvNS4_8identityES12_S1C_vS1D_EENS_8epilogue10collective6detail29Sm90TmaWarpSpecializedAdapterINS1G_15DefaultEpilogueISI_SJ_SJ_NS1F_6thread17LinearCombinationISI_Li1EffLNS1K_9ScaleType4KindE0ELNS_15FloatRoundStyleE2ESI_EENS1_15EpilogueDefaultEEEEEvvEEEEvNT_6ParamsE:
	.zero		1664


//--------------------- SYMBOLS --------------------------

	.type		.nv.reservedSmem.offset0,@object
	.size		.nv.reservedSmem.offset0,0x4
	.type		__assertfail,@function
